//
// Generated by NVIDIA NVVM Compiler
//
// Compiler Build ID: CL-36424714
// Cuda compilation tools, release 13.0, V13.0.88
// Based on NVVM 20.0.0
//

.version 9.0
.target sm_100
.address_size 64

	// .globl	_Z4initPdS_S_dii
.func  (.param .align 16 .b8 func_retval0[16]) __internal_trig_reduction_slowpathd
(
	.param .b64 __internal_trig_reduction_slowpathd_param_0
)
;
.global .align 8 .b8 __cudart_i2opi_d[144] = {8, 93, 141, 31, 177, 95, 251, 107, 234, 146, 82, 138, 247, 57, 7, 61, 123, 241, 229, 235, 199, 186, 39, 117, 45, 234, 95, 158, 102, 63, 70, 79, 183, 9, 203, 39, 207, 126, 54, 109, 31, 109, 10, 90, 139, 17, 47, 239, 15, 152, 5, 222, 255, 151, 248, 31, 59, 40, 249, 189, 139, 95, 132, 156, 244, 57, 83, 131, 57, 214, 145, 57, 65, 126, 95, 180, 38, 112, 156, 233, 132, 68, 187, 46, 245, 53, 130, 232, 62, 167, 41, 177, 28, 235, 29, 254, 28, 146, 209, 9, 234, 46, 73, 6, 224, 210, 77, 66, 58, 110, 36, 183, 97, 197, 187, 222, 171, 99, 81, 254, 65, 144, 67, 60, 153, 149, 98, 219, 192, 221, 52, 245, 209, 87, 39, 252, 41, 21, 68, 78, 110, 131, 249, 162};
.global .align 16 .b8 __cudart_sin_cos_coeffs[128] = {70, 210, 176, 44, 241, 229, 90, 190, 146, 227, 172, 105, 227, 29, 199, 62, 161, 98, 219, 25, 160, 1, 42, 191, 24, 8, 17, 17, 17, 17, 129, 63, 84, 85, 85, 85, 85, 85, 197, 191, 0, 0, 0, 0, 0, 0, 0, 0, 0, 0, 0, 0, 0, 0, 0, 0, 100, 129, 253, 32, 131, 255, 168, 189, 40, 133, 239, 193, 167, 238, 33, 62, 217, 230, 6, 142, 79, 126, 146, 190, 233, 188, 221, 25, 160, 1, 250, 62, 71, 93, 193, 22, 108, 193, 86, 191, 81, 85, 85, 85, 85, 85, 165, 63, 0, 0, 0, 0, 0, 0, 224, 191, 0, 0, 0, 0, 0, 0, 240, 63};

.visible .entry _Z4initPdS_S_dii(
	.param .u64 .ptr .align 1 _Z4initPdS_S_dii_param_0,
	.param .u64 .ptr .align 1 _Z4initPdS_S_dii_param_1,
	.param .u64 .ptr .align 1 _Z4initPdS_S_dii_param_2,
	.param .f64 _Z4initPdS_S_dii_param_3,
	.param .u32 _Z4initPdS_S_dii_param_4,
	.param .u32 _Z4initPdS_S_dii_param_5
)
{
	.reg .pred 	%p<10>;
	.reg .b32 	%r<33>;
	.reg .b64 	%rd<20>;
	.reg .b64 	%fd<73>;

	ld.param.u64 	%rd1, [_Z4initPdS_S_dii_param_0];
	ld.param.u64 	%rd2, [_Z4initPdS_S_dii_param_1];
	ld.param.u64 	%rd3, [_Z4initPdS_S_dii_param_2];
	ld.param.f64 	%fd15, [_Z4initPdS_S_dii_param_3];
	ld.param.u32 	%r10, [_Z4initPdS_S_dii_param_4];
	ld.param.u32 	%r11, [_Z4initPdS_S_dii_param_5];
	mov.u32 	%r12, %tid.x;
	mov.u32 	%r13, %ctaid.x;
	mov.u32 	%r14, %ntid.x;
	mad.lo.s32 	%r1, %r13, %r14, %r12;
	mov.u32 	%r15, %tid.y;
	mov.u32 	%r16, %ctaid.y;
	mov.u32 	%r17, %ntid.y;
	mad.lo.s32 	%r2, %r16, %r17, %r15;
	mov.u32 	%r18, %nctaid.x;
	mul.lo.s32 	%r19, %r18, %r14;
	mad.lo.s32 	%r3, %r19, %r2, %r1;
	mul.lo.s32 	%r20, %r11, %r10;
	setp.ge.s32 	%p1, %r3, %r20;
	@%p1 bra 	$L__BB0_10;
	cvt.rn.f64.s32 	%fd16, %r1;
	fma.rn.f64 	%fd17, %fd15, %fd16, 0dBFF0000000000000;
	cvt.rn.f64.u32 	%fd18, %r2;
	fma.rn.f64 	%fd1, %fd15, %fd18, 0dBFF0000000000000;
	mul.f64 	%fd2, %fd17, 0d400921FB54442D18;
	abs.f64 	%fd3, %fd2;
	setp.neu.f64 	%p2, %fd3, 0d7FF0000000000000;
	@%p2 bra 	$L__BB0_3;
	mov.f64 	%fd24, 0d0000000000000000;
	mul.rn.f64 	%fd71, %fd2, %fd24;
	mov.b32 	%r31, 0;
	bra.uni 	$L__BB0_5;
$L__BB0_3:
	mul.f64 	%fd19, %fd2, 0d3FE45F306DC9C883;
	cvt.rni.s32.f64 	%r31, %fd19;
	cvt.rn.f64.s32 	%fd20, %r31;
	fma.rn.f64 	%fd21, %fd20, 0dBFF921FB54442D18, %fd2;
	fma.rn.f64 	%fd22, %fd20, 0dBC91A62633145C00, %fd21;
	fma.rn.f64 	%fd71, %fd20, 0dB97B839A252049C0, %fd22;
	setp.ltu.f64 	%p3, %fd3, 0d41E0000000000000;
	@%p3 bra 	$L__BB0_5;
	{ // callseq 0, 0
	.param .b64 param0;
	st.param.f64 	[param0], %fd2;
	.param .align 16 .b8 retval0[16];
	call.uni (retval0), 
	__internal_trig_reduction_slowpathd, 
	(
	param0
	);
	ld.param.f64 	%fd71, [retval0];
	ld.param.b32 	%r31, [retval0+8];
	} // callseq 0
$L__BB0_5:
	shl.b32 	%r23, %r31, 6;
	cvt.u64.u32 	%rd4, %r23;
	and.b64  	%rd5, %rd4, 64;
	mov.u64 	%rd6, __cudart_sin_cos_coeffs;
	add.s64 	%rd7, %rd6, %rd5;
	mul.rn.f64 	%fd25, %fd71, %fd71;
	and.b32  	%r24, %r31, 1;
	setp.eq.b32 	%p4, %r24, 1;
	selp.f64 	%fd26, 0dBDA8FF8320FD8164, 0d3DE5DB65F9785EBA, %p4;
	ld.global.nc.v2.f64 	{%fd27, %fd28}, [%rd7];
	fma.rn.f64 	%fd29, %fd26, %fd25, %fd27;
	fma.rn.f64 	%fd30, %fd29, %fd25, %fd28;
	ld.global.nc.v2.f64 	{%fd31, %fd32}, [%rd7+16];
	fma.rn.f64 	%fd33, %fd30, %fd25, %fd31;
	fma.rn.f64 	%fd34, %fd33, %fd25, %fd32;
	ld.global.nc.v2.f64 	{%fd35, %fd36}, [%rd7+32];
	fma.rn.f64 	%fd37, %fd34, %fd25, %fd35;
	fma.rn.f64 	%fd38, %fd37, %fd25, %fd36;
	fma.rn.f64 	%fd39, %fd38, %fd71, %fd71;
	fma.rn.f64 	%fd40, %fd38, %fd25, 0d3FF0000000000000;
	selp.f64 	%fd41, %fd40, %fd39, %p4;
	and.b32  	%r25, %r31, 2;
	setp.eq.s32 	%p5, %r25, 0;
	mov.f64 	%fd42, 0d0000000000000000;
	sub.f64 	%fd43, %fd42, %fd41;
	selp.f64 	%fd8, %fd41, %fd43, %p5;
	mul.f64 	%fd9, %fd1, 0d400921FB54442D18;
	abs.f64 	%fd10, %fd9;
	setp.neu.f64 	%p6, %fd10, 0d7FF0000000000000;
	@%p6 bra 	$L__BB0_7;
	mov.f64 	%fd49, 0d0000000000000000;
	mul.rn.f64 	%fd72, %fd9, %fd49;
	mov.b32 	%r32, 0;
	bra.uni 	$L__BB0_9;
$L__BB0_7:
	mul.f64 	%fd44, %fd9, 0d3FE45F306DC9C883;
	cvt.rni.s32.f64 	%r32, %fd44;
	cvt.rn.f64.s32 	%fd45, %r32;
	fma.rn.f64 	%fd46, %fd45, 0dBFF921FB54442D18, %fd9;
	fma.rn.f64 	%fd47, %fd45, 0dBC91A62633145C00, %fd46;
	fma.rn.f64 	%fd72, %fd45, 0dB97B839A252049C0, %fd47;
	setp.ltu.f64 	%p7, %fd10, 0d41E0000000000000;
	@%p7 bra 	$L__BB0_9;
	{ // callseq 1, 0
	.param .b64 param0;
	st.param.f64 	[param0], %fd9;
	.param .align 16 .b8 retval0[16];
	call.uni (retval0), 
	__internal_trig_reduction_slowpathd, 
	(
	param0
	);
	ld.param.f64 	%fd72, [retval0];
	ld.param.b32 	%r32, [retval0+8];
	} // callseq 1
$L__BB0_9:
	shl.b32 	%r28, %r32, 6;
	cvt.u64.u32 	%rd8, %r28;
	and.b64  	%rd9, %rd8, 64;
	add.s64 	%rd11, %rd6, %rd9;
	mul.rn.f64 	%fd50, %fd72, %fd72;
	and.b32  	%r29, %r32, 1;
	setp.eq.b32 	%p8, %r29, 1;
	selp.f64 	%fd51, 0dBDA8FF8320FD8164, 0d3DE5DB65F9785EBA, %p8;
	ld.global.nc.v2.f64 	{%fd52, %fd53}, [%rd11];
	fma.rn.f64 	%fd54, %fd51, %fd50, %fd52;
	fma.rn.f64 	%fd55, %fd54, %fd50, %fd53;
	ld.global.nc.v2.f64 	{%fd56, %fd57}, [%rd11+16];
	fma.rn.f64 	%fd58, %fd55, %fd50, %fd56;
	fma.rn.f64 	%fd59, %fd58, %fd50, %fd57;
	ld.global.nc.v2.f64 	{%fd60, %fd61}, [%rd11+32];
	fma.rn.f64 	%fd62, %fd59, %fd50, %fd60;
	fma.rn.f64 	%fd63, %fd62, %fd50, %fd61;
	fma.rn.f64 	%fd64, %fd63, %fd72, %fd72;
	fma.rn.f64 	%fd65, %fd63, %fd50, 0d3FF0000000000000;
	selp.f64 	%fd66, %fd65, %fd64, %p8;
	and.b32  	%r30, %r32, 2;
	setp.eq.s32 	%p9, %r30, 0;
	mov.f64 	%fd67, 0d0000000000000000;
	sub.f64 	%fd68, %fd67, %fd66;
	selp.f64 	%fd69, %fd66, %fd68, %p9;
	mul.f64 	%fd70, %fd8, %fd69;
	cvta.to.global.u64 	%rd12, %rd1;
	mul.wide.s32 	%rd13, %r3, 8;
	add.s64 	%rd14, %rd12, %rd13;
	st.global.f64 	[%rd14], %fd70;
	cvta.to.global.u64 	%rd15, %rd2;
	add.s64 	%rd16, %rd15, %rd13;
	mov.b64 	%rd17, 0;
	st.global.u64 	[%rd16], %rd17;
	cvta.to.global.u64 	%rd18, %rd3;
	add.s64 	%rd19, %rd18, %rd13;
	st.global.u64 	[%rd19], %rd17;
$L__BB0_10:
	ret;

}
	// .globl	_Z6evolvePdS_S_dii
.visible .entry _Z6evolvePdS_S_dii(
	.param .u64 .ptr .align 1 _Z6evolvePdS_S_dii_param_0,
	.param .u64 .ptr .align 1 _Z6evolvePdS_S_dii_param_1,
	.param .u64 .ptr .align 1 _Z6evolvePdS_S_dii_param_2,
	.param .f64 _Z6evolvePdS_S_dii_param_3,
	.param .u32 _Z6evolvePdS_S_dii_param_4,
	.param .u32 _Z6evolvePdS_S_dii_param_5
)
{
	.reg .pred 	%p<10>;
	.reg .b32 	%r<23>;
	.reg .b64 	%rd<16>;
	.reg .b64 	%fd<15>;

	ld.param.u64 	%rd1, [_Z6evolvePdS_S_dii_param_0];
	ld.param.u64 	%rd2, [_Z6evolvePdS_S_dii_param_1];
	ld.param.u64 	%rd3, [_Z6evolvePdS_S_dii_param_2];
	ld.param.f64 	%fd1, [_Z6evolvePdS_S_dii_param_3];
	ld.param.u32 	%r3, [_Z6evolvePdS_S_dii_param_4];
	ld.param.u32 	%r5, [_Z6evolvePdS_S_dii_param_5];
	mov.u32 	%r6, %tid.x;
	mov.u32 	%r7, %ctaid.x;
	mov.u32 	%r8, %ntid.x;
	mad.lo.s32 	%r9, %r7, %r8, %r6;
	mov.u32 	%r11, %tid.y;
	mov.u32 	%r12, %ctaid.y;
	mov.u32 	%r13, %ntid.y;
	mad.lo.s32 	%r14, %r12, %r13, %r11;
	mov.u32 	%r16, %nctaid.x;
	mul.lo.s32 	%r17, %r16, %r8;
	mad.lo.s32 	%r1, %r17, %r14, %r9;
	mul.lo.s32 	%r18, %r5, %r3;
	setp.ge.s32 	%p1, %r1, %r18;
	setp.eq.s32 	%p2, %r9, 0;
	setp.eq.s32 	%p3, %r14, 0;
	or.pred  	%p4, %p2, %p3;
	or.pred  	%p5, %p4, %p1;
	add.s32 	%r19, %r3, -1;
	setp.eq.s32 	%p6, %r9, %r19;
	or.pred  	%p7, %p5, %p6;
	add.s32 	%r20, %r5, -1;
	setp.eq.s32 	%p8, %r14, %r20;
	or.pred  	%p9, %p7, %p8;
	@%p9 bra 	$L__BB1_2;
	cvta.to.global.u64 	%rd4, %rd3;
	cvta.to.global.u64 	%rd5, %rd1;
	cvta.to.global.u64 	%rd6, %rd2;
	add.s32 	%r21, %r5, %r1;
	mul.wide.s32 	%rd7, %r21, 8;
	add.s64 	%rd8, %rd4, %rd7;
	ld.global.f64 	%fd2, [%rd8];
	sub.s32 	%r22, %r1, %r5;
	mul.wide.s32 	%rd9, %r22, 8;
	add.s64 	%rd10, %rd4, %rd9;
	ld.global.f64 	%fd3, [%rd10];
	add.f64 	%fd4, %fd2, %fd3;
	mul.wide.s32 	%rd11, %r5, 8;
	add.s64 	%rd12, %rd10, %rd11;
	ld.global.f64 	%fd5, [%rd12+-8];
	add.f64 	%fd6, %fd4, %fd5;
	ld.global.f64 	%fd7, [%rd12+8];
	add.f64 	%fd8, %fd6, %fd7;
	mul.f64 	%fd9, %fd1, %fd1;
	mul.wide.s32 	%rd13, %r1, 8;
	add.s64 	%rd14, %rd5, %rd13;
	ld.global.f64 	%fd10, [%rd14];
	mul.f64 	%fd11, %fd9, %fd10;
	sub.f64 	%fd12, %fd8, %fd11;
	add.s64 	%rd15, %rd6, %rd13;
	add.f64 	%fd13, %fd9, 0d4010000000000000;
	div.rn.f64 	%fd14, %fd12, %fd13;
	st.global.f64 	[%rd15], %fd14;
	st.global.f64 	[%rd12], %fd14;
$L__BB1_2:
	ret;

}
.func  (.param .align 16 .b8 func_retval0[16]) __internal_trig_reduction_slowpathd(
	.param .b64 __internal_trig_reduction_slowpathd_param_0
)
{
	.local .align 8 .b8 	__local_depot2[40];
	.reg .b64 	%SP;
	.reg .b64 	%SPL;
	.reg .pred 	%p<10>;
	.reg .b32 	%r<47>;
	.reg .b64 	%rd<74>;
	.reg .b64 	%fd<5>;

	mov.u64 	%SPL, __local_depot2;
	ld.param.f64 	%fd4, [__internal_trig_reduction_slowpathd_param_0];
	add.u64 	%rd1, %SPL, 0;
	{
	.reg .b32 %temp; 
	mov.b64 	{%temp, %r1}, %fd4;
	}
	shr.u32 	%r2, %r1, 20;
	and.b32  	%r3, %r2, 2047;
	setp.eq.s32 	%p1, %r3, 2047;
	mov.b32 	%r46, 0;
	@%p1 bra 	$L__BB2_9;
	add.s32 	%r20, %r3, -1024;
	mov.b64 	%rd20, %fd4;
	shl.b64 	%rd2, %rd20, 11;
	shr.u32 	%r4, %r20, 6;
	sub.s32 	%r45, 15, %r4;
	sub.s32 	%r21, 19, %r4;
	setp.lt.u32 	%p2, %r20, 128;
	selp.b32 	%r6, 18, %r21, %p2;
	setp.ge.s32 	%p3, %r45, %r6;
	mov.b64 	%rd70, 0;
	@%p3 bra 	$L__BB2_4;
	add.s32 	%r23, %r6, %r4;
	neg.s32 	%r43, %r23;
	or.b64  	%rd3, %rd2, -9223372036854775808;
	mov.b64 	%rd70, 0;
	mov.b32 	%r42, 0;
	mov.u64 	%rd25, __cudart_i2opi_d;
	mov.u32 	%r44, %r45;
$L__BB2_3:
	.pragma "nounroll";
	mul.wide.s32 	%rd22, %r42, 8;
	add.s64 	%rd23, %rd1, %rd22;
	mul.wide.s32 	%rd24, %r44, 8;
	add.s64 	%rd26, %rd25, %rd24;
	ld.global.nc.u64 	%rd27, [%rd26];
	{
	.reg .u32 %r0, %r1, %r2, %r3, %alo, %ahi, %blo, %bhi, %clo, %chi;
	mov.b64 	{%alo,%ahi}, %rd27;
	mov.b64 	{%blo,%bhi}, %rd3;
	mov.b64 	{%clo,%chi}, %rd70;
	mad.lo.cc.u32 	%r0, %alo, %blo, %clo;
	madc.hi.cc.u32 	%r1, %alo, %blo, %chi;
	madc.hi.u32 	%r2, %alo, %bhi, 0;
	mad.lo.cc.u32 	%r1, %alo, %bhi, %r1;
	madc.hi.cc.u32 	%r2, %ahi, %blo, %r2;
	madc.hi.u32 	%r3, %ahi, %bhi, 0;
	mad.lo.cc.u32 	%r1, %ahi, %blo, %r1;
	madc.lo.cc.u32 	%r2, %ahi, %bhi, %r2;
	addc.u32 	%r3, %r3, 0;
	mov.b64 	%rd28, {%r0,%r1};
	mov.b64 	%rd70, {%r2,%r3};
	}
	st.local.u64 	[%rd23], %rd28;
	add.s32 	%r44, %r44, 1;
	add.s32 	%r43, %r43, 1;
	add.s32 	%r42, %r42, 1;
	setp.ne.s32 	%p4, %r43, -15;
	mov.u32 	%r45, %r6;
	@%p4 bra 	$L__BB2_3;
$L__BB2_4:
	cvt.s64.s32 	%rd29, %r45;
	cvt.u64.u32 	%rd30, %r4;
	add.s64 	%rd31, %rd30, %rd29;
	shl.b64 	%rd32, %rd31, 3;
	add.s64 	%rd33, %rd1, %rd32;
	st.local.u64 	[%rd33+-120], %rd70;
	and.b32  	%r15, %r2, 63;
	ld.local.u64 	%rd72, [%rd1+16];
	ld.local.u64 	%rd71, [%rd1+24];
	setp.eq.s32 	%p5, %r15, 0;
	@%p5 bra 	$L__BB2_6;
	shl.b64 	%rd34, %rd71, %r15;
	shr.u64 	%rd35, %rd72, 1;
	xor.b32  	%r24, %r15, 63;
	shr.u64 	%rd36, %rd35, %r24;
	or.b64  	%rd71, %rd34, %rd36;
	ld.local.u64 	%rd37, [%rd1+8];
	shl.b64 	%rd38, %rd72, %r15;
	shr.u64 	%rd39, %rd37, 1;
	shr.u64 	%rd40, %rd39, %r24;
	or.b64  	%rd72, %rd38, %rd40;
$L__BB2_6:
	and.b32  	%r25, %r1, -2147483648;
	shr.u64 	%rd41, %rd71, 62;
	cvt.u32.u64 	%r26, %rd41;
	mov.b64 	{%r27, %r28}, %rd71;
	mov.b64 	{%r29, %r30}, %rd72;
	shf.l.wrap.b32 	%r31, %r30, %r27, 2;
	shf.l.wrap.b32 	%r32, %r27, %r28, 2;
	mov.b64 	%rd42, {%r31, %r32};
	shl.b64 	%rd43, %rd72, 2;
	shr.u64 	%rd44, %rd42, 63;
	cvt.u32.u64 	%r33, %rd44;
	add.s32 	%r34, %r33, %r26;
	setp.eq.s32 	%p6, %r25, 0;
	neg.s32 	%r35, %r34;
	selp.b32 	%r46, %r34, %r35, %p6;
	setp.gt.s64 	%p7, %rd42, -1;
	mov.b64 	%rd45, 0;
	{
	.reg .u32 %r0, %r1, %r2, %r3, %a0, %a1, %a2, %a3, %b0, %b1, %b2, %b3;
	mov.b64 	{%a0,%a1}, %rd45;
	mov.b64 	{%a2,%a3}, %rd45;
	mov.b64 	{%b0,%b1}, %rd43;
	mov.b64 	{%b2,%b3}, %rd42;
	sub.cc.u32 	%r0, %a0, %b0;
	subc.cc.u32 	%r1, %a1, %b1;
	subc.cc.u32 	%r2, %a2, %b2;
	subc.u32 	%r3, %a3, %b3;
	mov.b64 	%rd46, {%r0,%r1};
	mov.b64 	%rd47, {%r2,%r3};
	}
	xor.b32  	%r36, %r25, -2147483648;
	selp.b64 	%rd73, %rd42, %rd47, %p7;
	selp.b64 	%rd14, %rd43, %rd46, %p7;
	selp.b32 	%r17, %r25, %r36, %p7;
	clz.b64 	%r37, %rd73;
	cvt.u64.u32 	%rd15, %r37;
	setp.eq.s32 	%p8, %r37, 0;
	@%p8 bra 	$L__BB2_8;
	cvt.u32.u64 	%r38, %rd15;
	and.b32  	%r39, %r38, 63;
	shl.b64 	%rd48, %rd73, %r39;
	shr.u64 	%rd49, %rd14, 1;
	not.b32 	%r40, %r38;
	and.b32  	%r41, %r40, 63;
	shr.u64 	%rd50, %rd49, %r41;
	or.b64  	%rd73, %rd48, %rd50;
$L__BB2_8:
	mov.b64 	%rd51, -3958705157555305931;
	{
	.reg .u32 %r0, %r1, %r2, %r3, %alo, %ahi, %blo, %bhi;
	mov.b64 	{%alo,%ahi}, %rd73;
	mov.b64 	{%blo,%bhi}, %rd51;
	mul.lo.u32 	%r0, %alo, %blo;
	mul.hi.u32 	%r1, %alo, %blo;
	mad.lo.cc.u32 	%r1, %alo, %bhi, %r1;
	madc.hi.u32 	%r2, %alo, %bhi, 0;
	mad.lo.cc.u32 	%r1, %ahi, %blo, %r1;
	madc.hi.cc.u32 	%r2, %ahi, %blo, %r2;
	madc.hi.u32 	%r3, %ahi, %bhi, 0;
	mad.lo.cc.u32 	%r2, %ahi, %bhi, %r2;
	addc.u32 	%r3, %r3, 0;
	mov.b64 	%rd52, {%r0,%r1};
	mov.b64 	%rd53, {%r2,%r3};
	}
	setp.gt.s64 	%p9, %rd53, 0;
	{
	.reg .u32 %r0, %r1, %r2, %r3, %a0, %a1, %a2, %a3, %b0, %b1, %b2, %b3;
	mov.b64 	{%a0,%a1}, %rd52;
	mov.b64 	{%a2,%a3}, %rd53;
	mov.b64 	{%b0,%b1}, %rd52;
	mov.b64 	{%b2,%b3}, %rd53;
	add.cc.u32 	%r0, %a0, %b0;
	addc.cc.u32 	%r1, %a1, %b1;
	addc.cc.u32 	%r2, %a2, %b2;
	addc.u32 	%r3, %a3, %b3;
	mov.b64 	%rd54, {%r0,%r1};
	mov.b64 	%rd55, {%r2,%r3};
	}
	selp.b64 	%rd56, %rd55, %rd53, %p9;
	selp.s64 	%rd57, -1, 0, %p9;
	sub.s64 	%rd58, %rd57, %rd15;
	cvt.u64.u32 	%rd59, %r17;
	shl.b64 	%rd60, %rd59, 32;
	add.s64 	%rd61, %rd56, 1;
	shr.u64 	%rd62, %rd61, 10;
	add.s64 	%rd63, %rd62, 1;
	shr.u64 	%rd64, %rd63, 1;
	shl.b64 	%rd65, %rd58, 52;
	add.s64 	%rd66, %rd65, %rd64;
	add.s64 	%rd67, %rd66, 4602678819172646912;
	or.b64  	%rd68, %rd67, %rd60;
	mov.b64 	%fd4, %rd68;
$L__BB2_9:
	st.param.f64 	[func_retval0], %fd4;
	st.param.b32 	[func_retval0+8], %r46;
	ret;

}


// ===== COMPILED SASS (sm_100) =====

	.target	sm_100

	.elftype	@"ET_EXEC"


//--------------------- .note.nv.tkinfo           --------------------------
	.section	.note.nv.tkinfo,"",@"SHT_NOTE"
	.sectionflags	@"SHF_NOTE_NV_TKINFO"
	.tkinfo
        /*0018*/ 	.word	0x00000002
        /*0030*/ 	.string	""
        /*0030*/ 	.string	"ptxas"
        /*0030*/ 	.string	"Cuda compilation tools, release 13.0, V13.0.88"
        /*0030*/ 	.string	"Build cuda_13.0.r13.0/compiler.36424714_0"
        /*0030*/ 	.string	"-arch sm_100 -m 64 "



//--------------------- .note.nv.cuinfo           --------------------------
	.section	.note.nv.cuinfo,"",@"SHT_NOTE"
	.sectionflags	@"SHF_NOTE_NV_CUINFO"
        /*0018*/ 	.short	0x0002
        /*001a*/ 	.short	0x0064
        /*001c*/ 	.short	0x0082
	.zero		2


//--------------------- .nv.info                  --------------------------
	.section	.nv.info,"",@"SHT_CUDA_INFO"
	.align	4


	//----- nvinfo : EIATTR_REGCOUNT
	.align		4
        /*0000*/ 	.byte	0x04, 0x2f
        /*0002*/ 	.short	(.L_3 - .L_2)
	.align		4
.L_2:
        /*0004*/ 	.word	index@(_Z4initPdS_S_dii)
        /*0008*/ 	.word	0x0000001c


	//----- nvinfo : EIATTR_FRAME_SIZE
	.align		4
.L_3:
        /*000c*/ 	.byte	0x04, 0x11
        /*000e*/ 	.short	(.L_5 - .L_4)
	.align		4
.L_4:
        /*0010*/ 	.word	index@($_Z4initPdS_S_dii$__internal_trig_reduction_slowpathd)
        /*0014*/ 	.word	0x00000028


	//----- nvinfo : EIATTR_FRAME_SIZE
	.align		4
.L_5:
        /*0018*/ 	.byte	0x04, 0x11
        /*001a*/ 	.short	(.L_7 - .L_6)
	.align		4
.L_6:
        /*001c*/ 	.word	index@(_Z4initPdS_S_dii)
        /*0020*/ 	.word	0x00000028


	//----- nvinfo : EIATTR_REGCOUNT
	.align		4
.L_7:
        /*0024*/ 	.byte	0x04, 0x2f
        /*0026*/ 	.short	(.L_9 - .L_8)
	.align		4
.L_8:
        /*0028*/ 	.word	index@(_Z6evolvePdS_S_dii)
        /*002c*/ 	.word	0x0000001c


	//----- nvinfo : EIATTR_FRAME_SIZE
	.align		4
.L_9:
        /*0030*/ 	.byte	0x04, 0x11
        /*0032*/ 	.short	(.L_11 - .L_10)
	.align		4
.L_10:
        /*0034*/ 	.word	index@($__internal_0_$__cuda_sm20_div_rn_f64_full)
        /*0038*/ 	.word	0x00000000


	//----- nvinfo : EIATTR_FRAME_SIZE
	.align		4
.L_11:
        /*003c*/ 	.byte	0x04, 0x11
        /*003e*/ 	.short	(.L_13 - .L_12)
	.align		4
.L_12:
        /*0040*/ 	.word	index@(_Z6evolvePdS_S_dii)
        /*0044*/ 	.word	0x00000000


	//----- nvinfo : EIATTR_MIN_STACK_SIZE
	.align		4
.L_13:
        /*0048*/ 	.byte	0x04, 0x12
        /*004a*/ 	.short	(.L_15 - .L_14)
	.align		4
.L_14:
        /*004c*/ 	.word	index@(_Z6evolvePdS_S_dii)
        /*0050*/ 	.word	0x00000000


	//----- nvinfo : EIATTR_MIN_STACK_SIZE
	.align		4
.L_15:
        /*0054*/ 	.byte	0x04, 0x12
        /*0056*/ 	.short	(.L_17 - .L_16)
	.align		4
.L_16:
        /*0058*/ 	.word	index@(_Z4initPdS_S_dii)
        /*005c*/ 	.word	0x00000028
.L_17:


//--------------------- .nv.compat                --------------------------
	.section	.nv.compat,"",@"SHT_CUDA_COMPAT_INFO"
	.align	4
        /*0000*/ 	.byte	0x02, 0x09, 0x00, 0x00, 0x02, 0x02, 0x01, 0x00, 0x02, 0x05, 0x05, 0x00, 0x03, 0x07, 0x01, 0x01
        /*0010*/ 	.byte	0x02, 0x03, 0x00, 0x00, 0x02, 0x06, 0x01, 0x00, 0x04, 0x0b, 0x08, 0x00, 0x01, 0x00, 0x00, 0x00
        /*0020*/ 	.byte	0x00, 0x00, 0x00, 0x00


//--------------------- .nv.info._Z6evolvePdS_S_dii --------------------------
	.section	.nv.info._Z6evolvePdS_S_dii,"",@"SHT_CUDA_INFO"
	.sectionflags	@""
	.align	4


	//----- nvinfo : EIATTR_CUDA_API_VERSION
	.align		4
        /*0000*/ 	.byte	0x04, 0x37
        /*0002*/ 	.short	(.L_19 - .L_18)
.L_18:
        /*0004*/ 	.word	0x00000082


	//----- nvinfo : EIATTR_KPARAM_INFO
	.align		4
.L_19:
        /*0008*/ 	.byte	0x04, 0x17
        /*000a*/ 	.short	(.L_21 - .L_20)
.L_20:
        /*000c*/ 	.word	0x00000000
        /*0010*/ 	.short	0x0005
        /*0012*/ 	.short	0x0024
        /*0014*/ 	.byte	0x00, 0xf0, 0x11, 0x00


	//----- nvinfo : EIATTR_KPARAM_INFO
	.align		4
.L_21:
        /*0018*/ 	.byte	0x04, 0x17
        /*001a*/ 	.short	(.L_23 - .L_22)
.L_22:
        /*001c*/ 	.word	0x00000000
        /*0020*/ 	.short	0x0004
        /*0022*/ 	.short	0x0020
        /*0024*/ 	.byte	0x00, 0xf0, 0x11, 0x00


	//----- nvinfo : EIATTR_KPARAM_INFO
	.align		4
.L_23:
        /*0028*/ 	.byte	0x04, 0x17
        /*002a*/ 	.short	(.L_25 - .L_24)
.L_24:
        /*002c*/ 	.word	0x00000000
        /*0030*/ 	.short	0x0003
        /*0032*/ 	.short	0x0018
        /*0034*/ 	.byte	0x00, 0xf0, 0x21, 0x00


	//----- nvinfo : EIATTR_KPARAM_INFO
	.align		4
.L_25:
        /*0038*/ 	.byte	0x04, 0x17
        /*003a*/ 	.short	(.L_27 - .L_26)
.L_26:
        /*003c*/ 	.word	0x00000000
        /*0040*/ 	.short	0x0002
        /*0042*/ 	.short	0x0010
        /*0044*/ 	.byte	0x00, 0xf5, 0x21, 0x00


	//----- nvinfo : EIATTR_KPARAM_INFO
	.align		4
.L_27:
        /*0048*/ 	.byte	0x04, 0x17
        /*004a*/ 	.short	(.L_29 - .L_28)
.L_28:
        /*004c*/ 	.word	0x00000000
        /*0050*/ 	.short	0x0001
        /*0052*/ 	.short	0x0008
        /*0054*/ 	.byte	0x00, 0xf5, 0x21, 0x00


	//----- nvinfo : EIATTR_KPARAM_INFO
	.align		4
.L_29:
        /*0058*/ 	.byte	0x04, 0x17
        /*005a*/ 	.short	(.L_31 - .L_30)
.L_30:
        /*005c*/ 	.word	0x00000000
        /*0060*/ 	.short	0x0000
        /*0062*/ 	.short	0x0000
        /*0064*/ 	.byte	0x00, 0xf5, 0x21, 0x00


	//----- nvinfo : EIATTR_SPARSE_MMA_MASK
	.align		4
.L_31:
        /*0068*/ 	.byte	0x03, 0x50
        /*006a*/ 	.short	0x0000


	//----- nvinfo : EIATTR_MAXREG_COUNT
	.align		4
        /*006c*/ 	.byte	0x03, 0x1b
        /*006e*/ 	.short	0x00ff


	//----- nvinfo : EIATTR_MERCURY_ISA_VERSION
	.align		4
        /*0070*/ 	.byte	0x03, 0x5f
        /*0072*/ 	.short	0x0101


	//----- nvinfo : EIATTR_VRC_CTA_INIT_COUNT
	.align		4
        /*0074*/ 	.byte	0x02, 0x4a
	.zero		1
	.zero		1


	//----- nvinfo : EIATTR_EXIT_INSTR_OFFSETS
	.align		4
        /*0078*/ 	.byte	0x04, 0x1c
        /*007a*/ 	.short	(.L_33 - .L_32)


	//   ....[0]....
.L_32:
        /*007c*/ 	.word	0x00000150


	//   ....[1]....
        /*0080*/ 	.word	0x00000430


	//----- nvinfo : EIATTR_CRS_STACK_SIZE
	.align		4
.L_33:
        /*0084*/ 	.byte	0x04, 0x1e
        /*0086*/ 	.short	(.L_35 - .L_34)
.L_34:
        /*0088*/ 	.word	0x00000000


	//----- nvinfo : EIATTR_CBANK_PARAM_SIZE
	.align		4
.L_35:
        /*008c*/ 	.byte	0x03, 0x19
        /*008e*/ 	.short	0x0028


	//----- nvinfo : EIATTR_PARAM_CBANK
	.align		4
        /*0090*/ 	.byte	0x04, 0x0a
        /*0092*/ 	.short	(.L_37 - .L_36)
	.align		4
.L_36:
        /*0094*/ 	.word	index@(.nv.constant0._Z6evolvePdS_S_dii)
        /*0098*/ 	.short	0x0380
        /*009a*/ 	.short	0x0028


	//----- nvinfo : EIATTR_SW_WAR
	.align		4
.L_37:
        /*009c*/ 	.byte	0x04, 0x36
        /*009e*/ 	.short	(.L_39 - .L_38)
.L_38:
        /*00a0*/ 	.word	0x00000008
.L_39:


//--------------------- .nv.info._Z4initPdS_S_dii --------------------------
	.section	.nv.info._Z4initPdS_S_dii,"",@"SHT_CUDA_INFO"
	.sectionflags	@""
	.align	4


	//----- nvinfo : EIATTR_CUDA_API_VERSION
	.align		4
        /*0000*/ 	.byte	0x04, 0x37
        /*0002*/ 	.short	(.L_41 - .L_40)
.L_40:
        /*0004*/ 	.word	0x00000082


	//----- nvinfo : EIATTR_KPARAM_INFO
	.align		4
.L_41:
        /*0008*/ 	.byte	0x04, 0x17
        /*000a*/ 	.short	(.L_43 - .L_42)
.L_42:
        /*000c*/ 	.word	0x00000000
        /*0010*/ 	.short	0x0005
        /*0012*/ 	.short	0x0024
        /*0014*/ 	.byte	0x00, 0xf0, 0x11, 0x00


	//----- nvinfo : EIATTR_KPARAM_INFO
	.align		4
.L_43:
        /*0018*/ 	.byte	0x04, 0x17
        /*001a*/ 	.short	(.L_45 - .L_44)
.L_44:
        /*001c*/ 	.word	0x00000000
        /*0020*/ 	.short	0x0004
        /*0022*/ 	.short	0x0020
        /*0024*/ 	.byte	0x00, 0xf0, 0x11, 0x00


	//----- nvinfo : EIATTR_KPARAM_INFO
	.align		4
.L_45:
        /*0028*/ 	.byte	0x04, 0x17
        /*002a*/ 	.short	(.L_47 - .L_46)
.L_46:
        /*002c*/ 	.word	0x00000000
        /*0030*/ 	.short	0x0003
        /*0032*/ 	.short	0x0018
        /*0034*/ 	.byte	0x00, 0xf0, 0x21, 0x00


	//----- nvinfo : EIATTR_KPARAM_INFO
	.align		4
.L_47:
        /*0038*/ 	.byte	0x04, 0x17
        /*003a*/ 	.short	(.L_49 - .L_48)
.L_48:
        /*003c*/ 	.word	0x00000000
        /*0040*/ 	.short	0x0002
        /*0042*/ 	.short	0x0010
        /*0044*/ 	.byte	0x00, 0xf5, 0x21, 0x00


	//----- nvinfo : EIATTR_KPARAM_INFO
	.align		4
.L_49:
        /*0048*/ 	.byte	0x04, 0x17
        /*004a*/ 	.short	(.L_51 - .L_50)
.L_50:
        /*004c*/ 	.word	0x00000000
        /*0050*/ 	.short	0x0001
        /*0052*/ 	.short	0x0008
        /*0054*/ 	.byte	0x00, 0xf5, 0x21, 0x00


	//----- nvinfo : EIATTR_KPARAM_INFO
	.align		4
.L_51:
        /*0058*/ 	.byte	0x04, 0x17
        /*005a*/ 	.short	(.L_53 - .L_52)
.L_52:
        /*005c*/ 	.word	0x00000000
        /*0060*/ 	.short	0x0000
        /*0062*/ 	.short	0x0000
        /*0064*/ 	.byte	0x00, 0xf5, 0x21, 0x00


	//----- nvinfo : EIATTR_SPARSE_MMA_MASK
	.align		4
.L_53:
        /*0068*/ 	.byte	0x03, 0x50
        /*006a*/ 	.short	0x0000


	//----- nvinfo : EIATTR_MAXREG_COUNT
	.align		4
        /*006c*/ 	.byte	0x03, 0x1b
        /*006e*/ 	.short	0x00ff


	//----- nvinfo : EIATTR_MERCURY_ISA_VERSION
	.align		4
        /*0070*/ 	.byte	0x03, 0x5f
        /*0072*/ 	.short	0x0101


	//----- nvinfo : EIATTR_VRC_CTA_INIT_COUNT
	.align		4
        /*0074*/ 	.byte	0x02, 0x4a
	.zero		1
	.zero		1


	//----- nvinfo : EIATTR_EXIT_INSTR_OFFSETS
	.align		4
        /*0078*/ 	.byte	0x04, 0x1c
        /*007a*/ 	.short	(.L_55 - .L_54)


	//   ....[0]....
.L_54:
        /*007c*/ 	.word	0x00000100


	//   ....[1]....
        /*0080*/ 	.word	0x00000910


	//----- nvinfo : EIATTR_CRS_STACK_SIZE
	.align		4
.L_55:
        /*0084*/ 	.byte	0x04, 0x1e
        /*0086*/ 	.short	(.L_57 - .L_56)
.L_56:
        /*0088*/ 	.word	0x00000000


	//----- nvinfo : EIATTR_CBANK_PARAM_SIZE
	.align		4
.L_57:
        /*008c*/ 	.byte	0x03, 0x19
        /*008e*/ 	.short	0x0028


	//----- nvinfo : EIATTR_PARAM_CBANK
	.align		4
        /*0090*/ 	.byte	0x04, 0x0a
        /*0092*/ 	.short	(.L_59 - .L_58)
	.align		4
.L_58:
        /*0094*/ 	.word	index@(.nv.constant0._Z4initPdS_S_dii)
        /*0098*/ 	.short	0x0380
        /*009a*/ 	.short	0x0028


	//----- nvinfo : EIATTR_SW_WAR
	.align		4
.L_59:
        /*009c*/ 	.byte	0x04, 0x36
        /*009e*/ 	.short	(.L_61 - .L_60)
.L_60:
        /*00a0*/ 	.word	0x00000008
.L_61:


//--------------------- .nv.callgraph             --------------------------
	.section	.nv.callgraph,"",@"SHT_CUDA_CALLGRAPH"
	.align	4
	.sectionentsize	8
	.align		4
        /*0000*/ 	.word	0x00000000
	.align		4
        /*0004*/ 	.word	0xffffffff
	.align		4
        /*0008*/ 	.word	0x00000000
	.align		4
        /*000c*/ 	.word	0xfffffffe
	.align		4
        /*0010*/ 	.word	0x00000000
	.align		4
        /*0014*/ 	.word	0xfffffffd
	.align		4
        /*0018*/ 	.word	0x00000000
	.align		4
        /*001c*/ 	.word	0xfffffffc


//--------------------- .nv.constant4             --------------------------
	.section	.nv.constant4,"a",@progbits
	.align	8
	.align		8
.nv.constant4:
        /*0000*/ 	.dword	__cudart_i2opi_d
	.align		8
        /*0008*/ 	.dword	__cudart_sin_cos_coeffs


//--------------------- .text._Z6evolvePdS_S_dii  --------------------------
	.section	.text._Z6evolvePdS_S_dii,"ax",@progbits
	.align	128
        .global         _Z6evolvePdS_S_dii
        .type           _Z6evolvePdS_S_dii,@function
        .size           _Z6evolvePdS_S_dii,(.L_x_20 - _Z6evolvePdS_S_dii)
        .other          _Z6evolvePdS_S_dii,@"STO_CUDA_ENTRY STV_DEFAULT"
_Z6evolvePdS_S_dii:
.text._Z6evolvePdS_S_dii:
[----:B------:R-:W-:Y:S01]  /*0000*/  LDC R1, c[0x0][0x37c] ;  /* 0x0000df00ff017b82 */ /* 0x000fe20000000800 */
[----:B------:R-:W0:Y:S07]  /*0010*/  S2R R3, SR_TID.Y ;  /* 0x0000000000037919 */ /* 0x000e2e0000002200 */
[----:B------:R-:W1:Y:S01]  /*0020*/  LDC R7, c[0x0][0x360] ;  /* 0x0000d800ff077b82 */ /* 0x000e620000000800 */
[----:B------:R-:W2:Y:S07]  /*0030*/  S2R R0, SR_TID.X ;  /* 0x0000000000007919 */ /* 0x000eae0000002100 */
[----:B------:R-:W0:Y:S08]  /*0040*/  S2UR UR5, SR_CTAID.Y ;  /* 0x00000000000579c3 */ /* 0x000e300000002600 */
[----:B------:R-:W0:Y:S01]  /*0050*/  LDC R2, c[0x0][0x364] ;  /* 0x0000d900ff027b82 */ /* 0x000e220000000800 */
[----:B------:R-:W1:Y:S07]  /*0060*/  LDCU UR6, c[0x0][0x370] ;  /* 0x00006e00ff0677ac */ /* 0x000e6e0008000800 */
[----:B------:R-:W2:Y:S08]  /*0070*/  S2UR UR4, SR_CTAID.X ;  /* 0x00000000000479c3 */ /* 0x000eb00000002500 */
[----:B------:R-:W3:Y:S01]  /*0080*/  LDC.64 R4, c[0x0][0x3a0] ;  /* 0x0000e800ff047b82 */ /* 0x000ee20000000a00 */
[----:B-1----:R-:W-:-:S02]  /*0090*/  IMAD R6, R7, UR6, RZ ;  /* 0x0000000607067c24 */ /* 0x002fc4000f8e02ff */
[----:B0-----:R-:W-:-:S05]  /*00a0*/  IMAD R3, R2, UR5, R3 ;  /* 0x0000000502037c24 */ /* 0x001fca000f8e0203 */
[----:B------:R-:W-:Y:S01]  /*00b0*/  ISETP.NE.AND P0, PT, R3, RZ, PT ;  /* 0x000000ff0300720c */ /* 0x000fe20003f05270 */
[----:B--2---:R-:W-:-:S04]  /*00c0*/  IMAD R0, R7, UR4, R0 ;  /* 0x0000000407007c24 */ /* 0x004fc8000f8e0200 */
[----:B------:R-:W-:Y:S01]  /*00d0*/  IMAD R6, R3, R6, R0 ;  /* 0x0000000603067224 */ /* 0x000fe200078e0200 */
[----:B------:R-:W-:Y:S01]  /*00e0*/  ISETP.EQ.OR P0, PT, R0, RZ, !P0 ;  /* 0x000000ff0000720c */ /* 0x000fe20004702670 */
[C---:B---3--:R-:W-:Y:S02]  /*00f0*/  IMAD R7, R5.reuse, R4, RZ ;  /* 0x0000000405077224 */ /* 0x048fe400078e02ff */
[----:B------:R-:W-:Y:S02]  /*0100*/  VIADD R9, R4, 0xffffffff ;  /* 0xffffffff04097836 */ /* 0x000fe40000000000 */
[----:B------:R-:W-:Y:S01]  /*0110*/  VIADD R2, R5, 0xffffffff ;  /* 0xffffffff05027836 */ /* 0x000fe20000000000 */
[----:B------:R-:W-:-:S04]  /*0120*/  ISETP.GE.OR P0, PT, R6, R7, P0 ;  /* 0x000000070600720c */ /* 0x000fc80000706670 */
[----:B------:R-:W-:-:S04]  /*0130*/  ISETP.EQ.OR P0, PT, R0, R9, P0 ;  /* 0x000000090000720c */ /* 0x000fc80000702670 */
[----:B------:R-:W-:-:S13]  /*0140*/  ISETP.EQ.OR P0, PT, R3, R2, P0 ;  /* 0x000000020300720c */ /* 0x000fda0000702670 */
[----:B------:R-:W-:Y:S05]  /*0150*/  @P0 EXIT ;  /* 0x000000000000094d */ /* 0x000fea0003800000 */
[----:B------:R-:W0:Y:S01]  /*0160*/  LDC.64 R20, c[0x0][0x390] ;  /* 0x0000e400ff147b82 */ /* 0x000e220000000a00 */
[----:B------:R-:W1:Y:S01]  /*0170*/  LDCU.64 UR4, c[0x0][0x358] ;  /* 0x00006b00ff0477ac */ /* 0x000e620008000a00 */
[C-C-:B------:R-:W-:Y:S02]  /*0180*/  IMAD.IADD R17, R6.reuse, 0x1, R5.reuse ;  /* 0x0000000106117824 */ /* 0x140fe400078e0205 */
[----:B------:R-:W-:-:S04]  /*0190*/  IMAD.IADD R3, R6, 0x1, -R5 ;  /* 0x0000000106037824 */ /* 0x000fc800078e0a05 */
[----:B------:R-:W2:Y:S01]  /*01a0*/  LDC.64 R12, c[0x0][0x398] ;  /* 0x0000e600ff0c7b82 */ /* 0x000ea20000000a00 */
[----:B0-----:R-:W-:-:S04]  /*01b0*/  IMAD.WIDE R16, R17, 0x8, R20 ;  /* 0x0000000811107825 */ /* 0x001fc800078e0214 */
[----:B------:R-:W-:-:S03]  /*01c0*/  IMAD.WIDE R20, R3, 0x8, R20 ;  /* 0x0000000803147825 */ /* 0x000fc600078e0214 */
[----:B------:R-:W0:Y:S01]  /*01d0*/  LDC.64 R2, c[0x0][0x380] ;  /* 0x0000e000ff027b82 */ /* 0x000e220000000a00 */
[----:B-1----:R-:W3:Y:S04]  /*01e0*/  LDG.E.64 R16, desc[UR4][R16.64] ;  /* 0x0000000410107981 */ /* 0x002ee8000c1e1b00 */
[----:B------:R1:W3:Y:S01]  /*01f0*/  LDG.E.64 R14, desc[UR4][R20.64] ;  /* 0x00000004140e7981 */ /* 0x0002e2000c1e1b00 */
[----:B------:R-:W-:-:S05]  /*0200*/  IMAD.WIDE R4, R5, 0x8, R20 ;  /* 0x0000000805047825 */ /* 0x000fca00078e0214 */
[----:B------:R-:W4:Y:S04]  /*0210*/  LDG.E.64 R18, desc[UR4][R4.64+-0x8] ;  /* 0xfffff80404127981 */ /* 0x000f28000c1e1b00 */
[----:B------:R-:W5:Y:S01]  /*0220*/  LDG.E.64 R10, desc[UR4][R4.64+0x8] ;  /* 0x00000804040a7981 */ /* 0x000f62000c1e1b00 */
[----:B0-----:R-:W-:-:S06]  /*0230*/  IMAD.WIDE R2, R6, 0x8, R2 ;  /* 0x0000000806027825 */ /* 0x001fcc00078e0202 */
[----:B------:R-:W5:Y:S01]  /*0240*/  LDG.E.64 R2, desc[UR4][R2.64] ;  /* 0x0000000402027981 */ /* 0x000f62000c1e1b00 */
[----:B--2---:R-:W-:Y:S01]  /*0250*/  DMUL R12, R12, R12 ;  /* 0x0000000c0c0c7228 */ /* 0x004fe20000000000 */
[----:B------:R-:W-:Y:S01]  /*0260*/  IMAD.MOV.U32 R22, RZ, RZ, 0x1 ;  /* 0x00000001ff167424 */ /* 0x000fe200078e00ff */
[----:B------:R-:W-:Y:S06]  /*0270*/  BSSY.RECONVERGENT B0, `(.L_x_0) ;  /* 0x0000019000007945 */ /* 0x000fec0003800200 */
[----:B------:R-:W-:-:S06]  /*0280*/  DADD R8, R12, 4 ;  /* 0x401000000c087429 */ /* 0x000fcc0000000000 */
[----:B------:R-:W1:Y:S02]  /*0290*/  MUFU.RCP64H R23, R9 ;  /* 0x0000000900177308 */ /* 0x000e640000001800 */
[----:B-1----:R-:W-:-:S08]  /*02a0*/  DFMA R20, -R8, R22, 1 ;  /* 0x3ff000000814742b */ /* 0x002fd00000000116 */
[----:B------:R-:W-:-:S08]  /*02b0*/  DFMA R20, R20, R20, R20 ;  /* 0x000000141414722b */ /* 0x000fd00000000014 */
[----:B------:R-:W-:Y:S02]  /*02c0*/  DFMA R20, R22, R20, R22 ;  /* 0x000000141614722b */ /* 0x000fe40000000016 */
[----:B---3--:R-:W-:Y:S01]  /*02d0*/  DADD R14, R16, R14 ;  /* 0x00000000100e7229 */ /* 0x008fe2000000000e */
[----:B------:R-:W0:Y:S07]  /*02e0*/  LDC.64 R16, c[0x0][0x388] ;  /* 0x0000e200ff107b82 */ /* 0x000e2e0000000a00 */
[----:B----4-:R-:W-:-:S08]  /*02f0*/  DADD R14, R14, R18 ;  /* 0x000000000e0e7229 */ /* 0x010fd00000000012 */
[----:B-----5:R-:W-:Y:S02]  /*0300*/  DADD R10, R14, R10 ;  /* 0x000000000e0a7229 */ /* 0x020fe4000000000a */
[----:B------:R-:W-:-:S06]  /*0310*/  DFMA R14, -R8, R20, 1 ;  /* 0x3ff00000080e742b */ /* 0x000fcc0000000114 */
[----:B------:R-:W-:Y:S01]  /*0320*/  DFMA R10, -R12, R2, R10 ;  /* 0x000000020c0a722b */ /* 0x000fe2000000010a */
[----:B0-----:R-:W-:Y:S01]  /*0330*/  IMAD.WIDE R6, R6, 0x8, R16 ;  /* 0x0000000806067825 */ /* 0x001fe200078e0210 */
[----:B------:R-:W-:-:S08]  /*0340*/  DFMA R14, R20, R14, R20 ;  /* 0x0000000e140e722b */ /* 0x000fd00000000014 */
[----:B------:R-:W-:Y:S01]  /*0350*/  DMUL R2, R10, R14 ;  /* 0x0000000e0a027228 */ /* 0x000fe20000000000 */
[----:B------:R-:W-:-:S07]  /*0360*/  FSETP.GEU.AND P1, PT, |R11|, 6.5827683646048100446e-37, PT ;  /* 0x036000000b00780b */ /* 0x000fce0003f2e200 */
[----:B------:R-:W-:-:S08]  /*0370*/  DFMA R12, -R8, R2, R10 ;  /* 0x00000002080c722b */ /* 0x000fd0000000010a */
[----:B------:R-:W-:-:S10]  /*0380*/  DFMA R2, R14, R12, R2 ;  /* 0x0000000c0e02722b */ /* 0x000fd40000000002 */
[----:B------:R-:W-:-:S05]  /*0390*/  FFMA R0, RZ, R9, R3 ;  /* 0x00000009ff007223 */ /* 0x000fca0000000003 */
[----:B------:R-:W-:-:S13]  /*03a0*/  FSETP.GT.AND P0, PT, |R0|, 1.469367938527859385e-39, PT ;  /* 0x001000000000780b */ /* 0x000fda0003f04200 */
[----:B------:R-:W-:Y:S05]  /*03b0*/  @P0 BRA P1, `(.L_x_1) ;  /* 0x0000000000100947 */ /* 0x000fea0000800000 */
[----:B------:R-:W-:-:S07]  /*03c0*/  MOV R0, 0x3e0 ;  /* 0x000003e000007802 */ /* 0x000fce0000000f00 */
[----:B------:R-:W-:Y:S05]  /*03d0*/  CALL.REL.NOINC `($__internal_0_$__cuda_sm20_div_rn_f64_full) ;  /* 0x0000000000187944 */ /* 0x000fea0003c00000 */
[----:B------:R-:W-:Y:S02]  /*03e0*/  IMAD.MOV.U32 R2, RZ, RZ, R14 ;  /* 0x000000ffff027224 */ /* 0x000fe400078e000e */
[----:B------:R-:W-:-:S07]  /*03f0*/  IMAD.MOV.U32 R3, RZ, RZ, R15 ;  /* 0x000000ffff037224 */ /* 0x000fce00078e000f */
.L_x_1:
[----:B------:R-:W-:Y:S05]  /*0400*/  BSYNC.RECONVERGENT B0 ;  /* 0x0000000000007941 */ /* 0x000fea0003800200 */
.L_x_0:
[----:B------:R-:W-:Y:S04]  /*0410*/  STG.E.64 desc[UR4][R6.64], R2 ;  /* 0x0000000206007986 */ /* 0x000fe8000c101b04 */
[----:B------:R-:W-:Y:S01]  /*0420*/  STG.E.64 desc[UR4][R4.64], R2 ;  /* 0x0000000204007986 */ /* 0x000fe2000c101b04 */
[----:B------:R-:W-:Y:S05]  /*0430*/  EXIT ;  /* 0x000000000000794d */ /* 0x000fea0003800000 */
        .weak           $__internal_0_$__cuda_sm20_div_rn_f64_full
        .type           $__internal_0_$__cuda_sm20_div_rn_f64_full,@function
        .size           $__internal_0_$__cuda_sm20_div_rn_f64_full,(.L_x_20 - $__internal_0_$__cuda_sm20_div_rn_f64_full)
$__internal_0_$__cuda_sm20_div_rn_f64_full:
[C---:B------:R-:W-:Y:S01]  /*0440*/  FSETP.GEU.AND P0, PT, |R9|.reuse, 1.469367938527859385e-39, PT ;  /* 0x001000000900780b */ /* 0x040fe20003f0e200 */
[----:B------:R-:W-:Y:S01]  /*0450*/  IMAD.MOV.U32 R12, RZ, RZ, 0x1 ;  /* 0x00000001ff0c7424 */ /* 0x000fe200078e00ff */
[----:B------:R-:W-:Y:S01]  /*0460*/  LOP3.LUT R2, R9, 0x800fffff, RZ, 0xc0, !PT ;  /* 0x800fffff09027812 */ /* 0x000fe200078ec0ff */
[----:B------:R-:W-:Y:S01]  /*0470*/  BSSY.RECONVERGENT B1, `(.L_x_2) ;  /* 0x0000055000017945 */ /* 0x000fe20003800200 */
[C---:B------:R-:W-:Y:S02]  /*0480*/  FSETP.GEU.AND P2, PT, |R11|.reuse, 1.469367938527859385e-39, PT ;  /* 0x001000000b00780b */ /* 0x040fe40003f4e200 */
[----:B------:R-:W-:Y:S01]  /*0490*/  LOP3.LUT R3, R2, 0x3ff00000, RZ, 0xfc, !PT ;  /* 0x3ff0000002037812 */ /* 0x000fe200078efcff */
[----:B------:R-:W-:Y:S01]  /*04a0*/  IMAD.MOV.U32 R2, RZ, RZ, R8 ;  /* 0x000000ffff027224 */ /* 0x000fe200078e0008 */
[----:B------:R-:W-:-:S05]  /*04b0*/  LOP3.LUT R14, R11, 0x7ff00000, RZ, 0xc0, !PT ;  /* 0x7ff000000b0e7812 */ /* 0x000fca00078ec0ff */
[----:B------:R-:W-:-:S04]  /*04c0*/  @!P0 DMUL R2, R8, 8.98846567431157953865e+307 ;  /* 0x7fe0000008028828 */ /* 0x000fc80000000000 */
[----:B------:R-:W-:Y:S01]  /*04d0*/  @!P2 LOP3.LUT R15, R9, 0x7ff00000, RZ, 0xc0, !PT ;  /* 0x7ff00000090fa812 */ /* 0x000fe200078ec0ff */
[----:B------:R-:W-:Y:S01]  /*04e0*/  @!P2 IMAD.MOV.U32 R20, RZ, RZ, RZ ;  /* 0x000000ffff14a224 */ /* 0x000fe200078e00ff */
[----:B------:R-:W0:Y:S02]  /*04f0*/  MUFU.RCP64H R13, R3 ;  /* 0x00000003000d7308 */ /* 0x000e240000001800 */
[----:B------:R-:W-:Y:S01]  /*0500*/  @!P2 ISETP.GE.U32.AND P3, PT, R14, R15, PT ;  /* 0x0000000f0e00a20c */ /* 0x000fe20003f66070 */
[----:B------:R-:W-:-:S05]  /*0510*/  IMAD.MOV.U32 R15, RZ, RZ, 0x1ca00000 ;  /* 0x1ca00000ff0f7424 */ /* 0x000fca00078e00ff */
[----:B------:R-:W-:-:S04]  /*0520*/  @!P2 SEL R21, R15, 0x63400000, !P3 ;  /* 0x634000000f15a807 */ /* 0x000fc80005800000 */
[----:B------:R-:W-:-:S04]  /*0530*/  @!P2 LOP3.LUT R21, R21, 0x80000000, R11, 0xf8, !PT ;  /* 0x800000001515a812 */ /* 0x000fc800078ef80b */
[----:B------:R-:W-:Y:S01]  /*0540*/  @!P2 LOP3.LUT R21, R21, 0x100000, RZ, 0xfc, !PT ;  /* 0x001000001515a812 */ /* 0x000fe200078efcff */
[----:B0-----:R-:W-:-:S08]  /*0550*/  DFMA R16, R12, -R2, 1 ;  /* 0x3ff000000c10742b */ /* 0x001fd00000000802 */
[----:B------:R-:W-:Y:S01]  /*0560*/  DFMA R18, R16, R16, R16 ;  /* 0x000000101012722b */ /* 0x000fe20000000010 */
[----:B------:R-:W-:-:S04]  /*0570*/  LOP3.LUT R17, R9, 0x7ff00000, RZ, 0xc0, !PT ;  /* 0x7ff0000009117812 */ /* 0x000fc800078ec0ff */
[----:B------:R-:W-:-:S03]  /*0580*/  ISETP.GE.U32.AND P1, PT, R14, R17, PT ;  /* 0x000000110e00720c */ /* 0x000fc60003f26070 */
[----:B------:R-:W-:Y:S01]  /*0590*/  DFMA R18, R12, R18, R12 ;  /* 0x000000120c12722b */ /* 0x000fe2000000000c */
[----:B------:R-:W-:Y:S01]  /*05a0*/  SEL R13, R15, 0x63400000, !P1 ;  /* 0x634000000f0d7807 */ /* 0x000fe20004800000 */
[----:B------:R-:W-:-:S03]  /*05b0*/  IMAD.MOV.U32 R12, RZ, RZ, R10 ;  /* 0x000000ffff0c7224 */ /* 0x000fc600078e000a */
[----:B------:R-:W-:-:S03]  /*05c0*/  LOP3.LUT R13, R13, 0x800fffff, R11, 0xf8, !PT ;  /* 0x800fffff0d0d7812 */ /* 0x000fc600078ef80b */
[----:B------:R-:W-:-:S03]  /*05d0*/  DFMA R22, R18, -R2, 1 ;  /* 0x3ff000001216742b */ /* 0x000fc60000000802 */
[----:B------:R-:W-:-:S05]  /*05e0*/  @!P2 DFMA R12, R12, 2, -R20 ;  /* 0x400000000c0ca82b */ /* 0x000fca0000000814 */
[----:B------:R-:W-:Y:S01]  /*05f0*/  DFMA R18, R18, R22, R18 ;  /* 0x000000161212722b */ /* 0x000fe20000000012 */
[----:B------:R-:W-:Y:S02]  /*0600*/  IMAD.MOV.U32 R22, RZ, RZ, R14 ;  /* 0x000000ffff167224 */ /* 0x000fe400078e000e */
[----:B------:R-:W-:Y:S01]  /*0610*/  IMAD.MOV.U32 R23, RZ, RZ, R17 ;  /* 0x000000ffff177224 */ /* 0x000fe200078e0011 */
[----:B------:R-:W-:Y:S02]  /*0620*/  @!P0 LOP3.LUT R23, R3, 0x7ff00000, RZ, 0xc0, !PT ;  /* 0x7ff0000003178812 */ /* 0x000fe400078ec0ff */
[----:B------:R-:W-:Y:S02]  /*0630*/  @!P2 LOP3.LUT R22, R13, 0x7ff00000, RZ, 0xc0, !PT ;  /* 0x7ff000000d16a812 */ /* 0x000fe400078ec0ff */
[----:B------:R-:W-:Y:S01]  /*0640*/  DMUL R20, R18, R12 ;  /* 0x0000000c12147228 */ /* 0x000fe20000000000 */
[----:B------:R-:W-:Y:S02]  /*0650*/  VIADD R25, R23, 0xffffffff ;  /* 0xffffffff17197836 */ /* 0x000fe40000000000 */
[----:B------:R-:W-:-:S05]  /*0660*/  VIADD R24, R22, 0xffffffff ;  /* 0xffffffff16187836 */ /* 0x000fca0000000000 */
[----:B------:R-:W-:Y:S01]  /*0670*/  DFMA R16, R20, -R2, R12 ;  /* 0x800000021410722b */ /* 0x000fe2000000000c */
[----:B------:R-:W-:-:S04]  /*0680*/  ISETP.GT.U32.AND P0, PT, R24, 0x7feffffe, PT ;  /* 0x7feffffe1800780c */ /* 0x000fc80003f04070 */
[----:B------:R-:W-:-:S03]  /*0690*/  ISETP.GT.U32.OR P0, PT, R25, 0x7feffffe, P0 ;  /* 0x7feffffe1900780c */ /* 0x000fc60000704470 */
[----:B------:R-:W-:-:S10]  /*06a0*/  DFMA R16, R18, R16, R20 ;  /* 0x000000101210722b */ /* 0x000fd40000000014 */
[----:B------:R-:W-:Y:S05]  /*06b0*/  @P0 BRA `(.L_x_3) ;  /* 0x00000000006c0947 */ /* 0x000fea0003800000 */
[----:B------:R-:W-:-:S04]  /*06c0*/  LOP3.LUT R11, R9, 0x7ff00000, RZ, 0xc0, !PT ;  /* 0x7ff00000090b7812 */ /* 0x000fc800078ec0ff */
[CC--:B------:R-:W-:Y:S02]  /*06d0*/  VIADDMNMX R10, R14.reuse, -R11.reuse, 0xb9600000, !PT ;  /* 0xb96000000e0a7446 */ /* 0x0c0fe4000780090b */
[----:B------:R-:W-:Y:S02]  /*06e0*/  ISETP.GE.U32.AND P0, PT, R14, R11, PT ;  /* 0x0000000b0e00720c */ /* 0x000fe40003f06070 */
[----:B------:R-:W-:Y:S02]  /*06f0*/  VIMNMX R10, PT, PT, R10, 0x46a00000, PT ;  /* 0x46a000000a0a7848 */ /* 0x000fe40003fe0100 */
[----:B------:R-:W-:-:S05]  /*0700*/  SEL R15, R15, 0x63400000, !P0 ;  /* 0x634000000f0f7807 */ /* 0x000fca0004000000 */
[----:B------:R-:W-:Y:S02]  /*0710*/  IMAD.IADD R18, R10, 0x1, -R15 ;  /* 0x000000010a127824 */ /* 0x000fe400078e0a0f */
[----:B------:R-:W-:Y:S02]  /*0720*/  IMAD.MOV.U32 R10, RZ, RZ, RZ ;  /* 0x000000ffff0a7224 */ /* 0x000fe400078e00ff */
[----:B------:R-:W-:-:S06]  /*0730*/  VIADD R11, R18, 0x7fe00000 ;  /* 0x7fe00000120b7836 */ /* 0x000fcc0000000000 */
[----:B------:R-:W-:-:S10]  /*0740*/  DMUL R14, R16, R10 ;  /* 0x0000000a100e7228 */ /* 0x000fd40000000000 */
[----:B------:R-:W-:-:S13]  /*0750*/  FSETP.GTU.AND P0, PT, |R15|, 1.469367938527859385e-39, PT ;  /* 0x001000000f00780b */ /* 0x000fda0003f0c200 */
[----:B------:R-:W-:Y:S05]  /*0760*/  @P0 BRA `(.L_x_4) ;  /* 0x0000000000940947 */ /* 0x000fea0003800000 */
[----:B------:R-:W-:Y:S01]  /*0770*/  DFMA R2, R16, -R2, R12 ;  /* 0x800000021002722b */ /* 0x000fe2000000000c */
[----:B------:R-:W-:-:S09]  /*0780*/  IMAD.MOV.U32 R10, RZ, RZ, RZ ;  /* 0x000000ffff0a7224 */ /* 0x000fd200078e00ff */
[C---:B------:R-:W-:Y:S02]  /*0790*/  FSETP.NEU.AND P0, PT, R3.reuse, RZ, PT ;  /* 0x000000ff0300720b */ /* 0x040fe40003f0d000 */
[----:B------:R-:W-:-:S04]  /*07a0*/  LOP3.LUT R9, R3, 0x80000000, R9, 0x48, !PT ;  /* 0x8000000003097812 */ /* 0x000fc800078e4809 */
[----:B------:R-:W-:-:S07]  /*07b0*/  LOP3.LUT R11, R9, R11, RZ, 0xfc, !PT ;  /* 0x0000000b090b7212 */ /* 0x000fce00078efcff */
[----:B------:R-:W-:Y:S05]  /*07c0*/  @!P0 BRA `(.L_x_4) ;  /* 0x00000000007c8947 */ /* 0x000fea0003800000 */
[----:B------:R-:W-:Y:S01]  /*07d0*/  IMAD.MOV R3, RZ, RZ, -R18 ;  /* 0x000000ffff037224 */ /* 0x000fe200078e0a12 */
[----:B------:R-:W-:Y:S01]  /*07e0*/  DMUL.RP R10, R16, R10 ;  /* 0x0000000a100a7228 */ /* 0x000fe20000008000 */
[----:B------:R-:W-:-:S06]  /*07f0*/  IMAD.MOV.U32 R2, RZ, RZ, RZ ;  /* 0x000000ffff027224 */ /* 0x000fcc00078e00ff */
[----:B------:R-:W-:-:S03]  /*0800*/  DFMA R2, R14, -R2, R16 ;  /* 0x800000020e02722b */ /* 0x000fc60000000010 */
[----:B------:R-:W-:-:S03]  /*0810*/  LOP3.LUT R9, R11, R9, RZ, 0x3c, !PT ;  /* 0x000000090b097212 */ /* 0x000fc600078e3cff */
[----:B------:R-:W-:-:S04]  /*0820*/  IADD3 R2, PT, PT, -R18, -0x43300000, RZ ;  /* 0xbcd0000012027810 */ /* 0x000fc80007ffe1ff */
[----:B------:R-:W-:-:S04]  /*0830*/  FSETP.NEU.AND P0, PT, |R3|, R2, PT ;  /* 0x000000020300720b */ /* 0x000fc80003f0d200 */
[----:B------:R-:W-:Y:S02]  /*0840*/  FSEL R14, R10, R14, !P0 ;  /* 0x0000000e0a0e7208 */ /* 0x000fe40004000000 */
[----:B------:R-:W-:Y:S01]  /*0850*/  FSEL R15, R9, R15, !P0 ;  /* 0x0000000f090f7208 */ /* 0x000fe20004000000 */
[----:B------:R-:W-:Y:S06]  /*0860*/  BRA `(.L_x_4) ;  /* 0x0000000000547947 */ /* 0x000fec0003800000 */
.L_x_3:
[----:B------:R-:W-:-:S14]  /*0870*/  DSETP.NAN.AND P0, PT, R10, R10, PT ;  /* 0x0000000a0a00722a */ /* 0x000fdc0003f08000 */
[----:B------:R-:W-:Y:S05]  /*0880*/  @P0 BRA `(.L_x_5) ;  /* 0x0000000000440947 */ /* 0x000fea0003800000 */
[----:B------:R-:W-:-:S14]  /*0890*/  DSETP.NAN.AND P0, PT, R8, R8, PT ;  /* 0x000000080800722a */ /* 0x000fdc0003f08000 */
[----:B------:R-:W-:Y:S05]  /*08a0*/  @P0 BRA `(.L_x_6) ;  /* 0x0000000000300947 */ /* 0x000fea0003800000 */
[----:B------:R-:W-:Y:S01]  /*08b0*/  ISETP.NE.AND P0, PT, R22, R23, PT ;  /* 0x000000171600720c */ /* 0x000fe20003f05270 */
[----:B------:R-:W-:Y:S02]  /*08c0*/  IMAD.MOV.U32 R14, RZ, RZ, 0x0 ;  /* 0x00000000ff0e7424 */ /* 0x000fe400078e00ff */
[----:B------:R-:W-:-:S10]  /*08d0*/  IMAD.MOV.U32 R15, RZ, RZ, -0x80000 ;  /* 0xfff80000ff0f7424 */ /* 0x000fd400078e00ff */
[----:B------:R-:W-:Y:S05]  /*08e0*/  @!P0 BRA `(.L_x_4) ;  /* 0x0000000000348947 */ /* 0x000fea0003800000 */
[----:B------:R-:W-:Y:S02]  /*08f0*/  ISETP.NE.AND P0, PT, R22, 0x7ff00000, PT ;  /* 0x7ff000001600780c */ /* 0x000fe40003f05270 */
[----:B------:R-:W-:Y:S02]  /*0900*/  LOP3.LUT R15, R11, 0x80000000, R9, 0x48, !PT ;  /* 0x800000000b0f7812 */ /* 0x000fe400078e4809 */
[----:B------:R-:W-:-:S13]  /*0910*/  ISETP.EQ.OR P0, PT, R23, RZ, !P0 ;  /* 0x000000ff1700720c */ /* 0x000fda0004702670 */
[----:B------:R-:W-:Y:S01]  /*0920*/  @P0 LOP3.LUT R2, R15, 0x7ff00000, RZ, 0xfc, !PT ;  /* 0x7ff000000f020812 */ /* 0x000fe200078efcff */
[----:B------:R-:W-:Y:S02]  /*0930*/  @!P0 IMAD.MOV.U32 R14, RZ, RZ, RZ ;  /* 0x000000ffff0e8224 */ /* 0x000fe400078e00ff */
[----:B------:R-:W-:Y:S02]  /*0940*/  @P0 IMAD.MOV.U32 R14, RZ, RZ, RZ ;  /* 0x000000ffff0e0224 */ /* 0x000fe400078e00ff */
[----:B------:R-:W-:Y:S01]  /*0950*/  @P0 IMAD.MOV.U32 R15, RZ, RZ, R2 ;  /* 0x000000ffff0f0224 */ /* 0x000fe200078e0002 */
[----:B------:R-:W-:Y:S06]  /*0960*/  BRA `(.L_x_4) ;  /* 0x0000000000147947 */ /* 0x000fec0003800000 */
.L_x_6:
[----:B------:R-:W-:Y:S01]  /*0970*/  LOP3.LUT R15, R9, 0x80000, RZ, 0xfc, !PT ;  /* 0x00080000090f7812 */ /* 0x000fe200078efcff */
[----:B------:R-:W-:Y:S01]  /*0980*/  IMAD.MOV.U32 R14, RZ, RZ, R8 ;  /* 0x000000ffff0e7224 */ /* 0x000fe200078e0008 */
[----:B------:R-:W-:Y:S06]  /*0990*/  BRA `(.L_x_4) ;  /* 0x0000000000087947 */ /* 0x000fec0003800000 */
.L_x_5:
[----:B------:R-:W-:Y:S01]  /*09a0*/  LOP3.LUT R15, R11, 0x80000, RZ, 0xfc, !PT ;  /* 0x000800000b0f7812 */ /* 0x000fe200078efcff */
[----:B------:R-:W-:-:S07]  /*09b0*/  IMAD.MOV.U32 R14, RZ, RZ, R10 ;  /* 0x000000ffff0e7224 */ /* 0x000fce00078e000a */
.L_x_4:
[----:B------:R-:W-:Y:S05]  /*09c0*/  BSYNC.RECONVERGENT B1 ;  /* 0x0000000000017941 */ /* 0x000fea0003800200 */
.L_x_2:
[----:B------:R-:W-:Y:S02]  /*09d0*/  IMAD.MOV.U32 R2, RZ, RZ, R0 ;  /* 0x000000ffff027224 */ /* 0x000fe400078e0000 */
[----:B------:R-:W-:-:S04]  /*09e0*/  IMAD.MOV.U32 R3, RZ, RZ, 0x0 ;  /* 0x00000000ff037424 */ /* 0x000fc800078e00ff */
[----:B------:R-:W-:Y:S05]  /*09f0*/  RET.REL.NODEC R2 `(_Z6evolvePdS_S_dii) ;  /* 0xfffffff402807950 */ /* 0x000fea0003c3ffff */
.L_x_7:
[----:B------:R-:W-:-:S00]  /*0a00*/  BRA `(.L_x_7) ;  /* 0xfffffffc00fc7947 */ /* 0x000fc0000383ffff */
[----:B------:R-:W-:-:S00]  /*0a10*/  NOP ;  /* 0x0000000000007918 */ /* 0x000fc00000000000 */
        /* <DEDUP_REMOVED lines=14> */
.L_x_20:


//--------------------- .text._Z4initPdS_S_dii    --------------------------
	.section	.text._Z4initPdS_S_dii,"ax",@progbits
	.align	128
        .global         _Z4initPdS_S_dii
        .type           _Z4initPdS_S_dii,@function
        .size           _Z4initPdS_S_dii,(.L_x_21 - _Z4initPdS_S_dii)
        .other          _Z4initPdS_S_dii,@"STO_CUDA_ENTRY STV_DEFAULT"
_Z4initPdS_S_dii:
.text._Z4initPdS_S_dii:
[----:B------:R-:W0:Y:S01]  /*0000*/  LDC R1, c[0x0][0x37c] ;  /* 0x0000df00ff017b82 */ /* 0x000e220000000800 */
[----:B------:R-:W1:Y:S07]  /*0010*/  S2R R9, SR_TID.Y ;  /* 0x0000000000097919 */ /* 0x000e6e0000002200 */
[----:B------:R-:W2:Y:S01]  /*0020*/  LDC R3, c[0x0][0x360] ;  /* 0x0000d800ff037b82 */ /* 0x000ea20000000800 */
[----:B------:R-:W3:Y:S01]  /*0030*/  LDCU.64 UR4, c[0x0][0x3a0] ;  /* 0x00007400ff0477ac */ /* 0x000ee20008000a00 */
[----:B0-----:R-:W-:Y:S01]  /*0040*/  VIADD R1, R1, 0xffffffd8 ;  /* 0xffffffd801017836 */ /* 0x001fe20000000000 */
[----:B------:R-:W0:Y:S05]  /*0050*/  S2R R8, SR_TID.X ;  /* 0x0000000000087919 */ /* 0x000e2a0000002100 */
[----:B------:R-:W1:Y:S08]  /*0060*/  S2UR UR7, SR_CTAID.Y ;  /* 0x00000000000779c3 */ /* 0x000e700000002600 */
[----:B------:R-:W1:Y:S01]  /*0070*/  LDC R0, c[0x0][0x364] ;  /* 0x0000d900ff007b82 */ /* 0x000e620000000800 */
[----:B------:R-:W2:Y:S01]  /*0080*/  LDCU UR8, c[0x0][0x370] ;  /* 0x00006e00ff0877ac */ /* 0x000ea20008000800 */
[----:B---3--:R-:W-:-:S06]  /*0090*/  UIMAD UR4, UR5, UR4, URZ ;  /* 0x00000004050472a4 */ /* 0x008fcc000f8e02ff */
[----:B------:R-:W0:Y:S01]  /*00a0*/  S2UR UR6, SR_CTAID.X ;  /* 0x00000000000679c3 */ /* 0x000e220000002500 */
[C---:B--2---:R-:W-:Y:S02]  /*00b0*/  IMAD R12, R3.reuse, UR8, RZ ;  /* 0x00000008030c7c24 */ /* 0x044fe4000f8e02ff */
[----:B-1----:R-:W-:Y:S02]  /*00c0*/  IMAD R9, R0, UR7, R9 ;  /* 0x0000000700097c24 */ /* 0x002fe4000f8e0209 */
[----:B0-----:R-:W-:-:S04]  /*00d0*/  IMAD R8, R3, UR6, R8 ;  /* 0x0000000603087c24 */ /* 0x001fc8000f8e0208 */
[----:B------:R-:W-:-:S05]  /*00e0*/  IMAD R12, R9, R12, R8 ;  /* 0x0000000c090c7224 */ /* 0x000fca00078e0208 */
[----:B------:R-:W-:-:S13]  /*00f0*/  ISETP.GE.AND P0, PT, R12, UR4, PT ;  /* 0x000000040c007c0c */ /* 0x000fda000bf06270 */
[----:B------:R-:W-:Y:S05]  /*0100*/  @P0 EXIT ;  /* 0x000000000000094d */ /* 0x000fea0003800000 */
[----:B------:R-:W0:Y:S01]  /*0110*/  LDC.64 R6, c[0x0][0x398] ;  /* 0x0000e600ff067b82 */ /* 0x000e220000000a00 */
[----:B------:R-:W0:Y:S01]  /*0120*/  I2F.F64 R2, R8 ;  /* 0x0000000800027312 */ /* 0x000e220000201c00 */
[----:B------:R-:W-:Y:S01]  /*0130*/  UMOV UR4, 0x54442d18 ;  /* 0x54442d1800047882 */ /* 0x000fe20000000000 */
[----:B------:R-:W-:Y:S01]  /*0140*/  UMOV UR5, 0x400921fb ;  /* 0x400921fb00057882 */ /* 0x000fe20000000000 */
[----:B------:R-:W-:Y:S05]  /*0150*/  BSSY.RECONVERGENT B0, `(.L_x_8) ;  /* 0x000001c000007945 */ /* 0x000fea0003800200 */
[----:B------:R-:W1:Y:S01]  /*0160*/  I2F.F64.U32 R4, R9 ;  /* 0x0000000900047312 */ /* 0x000e620000201800 */
[----:B0-----:R-:W-:-:S02]  /*0170*/  DFMA R2, R2, R6, -1 ;  /* 0xbff000000202742b */ /* 0x001fc40000000006 */
[----:B-1----:R-:W-:-:S06]  /*0180*/  DFMA R4, R4, R6, -1 ;  /* 0xbff000000404742b */ /* 0x002fcc0000000006 */
[----:B------:R-:W-:Y:S01]  /*0190*/  DMUL R16, R2, UR4 ;  /* 0x0000000402107c28 */ /* 0x000fe20008000000 */
[----:B------:R-:W0:Y:S07]  /*01a0*/  LDCU.64 UR4, c[0x0][0x358] ;  /* 0x00006b00ff0477ac */ /* 0x000e2e0008000a00 */
[----:B------:R-:W-:-:S14]  /*01b0*/  DSETP.NEU.AND P0, PT, |R16|, +INF , PT ;  /* 0x7ff000001000742a */ /* 0x000fdc0003f0d200 */
[----:B------:R-:W-:Y:S01]  /*01c0*/  @!P0 DMUL R2, RZ, R16 ;  /* 0x00000010ff028228 */ /* 0x000fe20000000000 */
[----:B------:R-:W-:Y:S01]  /*01d0*/  @!P0 IMAD.MOV.U32 R0, RZ, RZ, RZ ;  /* 0x000000ffff008224 */ /* 0x000fe200078e00ff */
[----:B0-----:R-:W-:Y:S09]  /*01e0*/  @!P0 BRA `(.L_x_9) ;  /* 0x0000000000488947 */ /* 0x001ff20003800000 */
[----:B------:R-:W-:Y:S01]  /*01f0*/  UMOV UR6, 0x6dc9c883 ;  /* 0x6dc9c88300067882 */ /* 0x000fe20000000000 */
[----:B------:R-:W-:Y:S01]  /*0200*/  UMOV UR7, 0x3fe45f30 ;  /* 0x3fe45f3000077882 */ /* 0x000fe20000000000 */
[C---:B------:R-:W-:Y:S02]  /*0210*/  DSETP.GE.AND P0, PT, |R16|.reuse, 2.14748364800000000000e+09, PT ;  /* 0x41e000001000742a */ /* 0x040fe40003f06200 */
[----:B------:R-:W-:Y:S01]  /*0220*/  DMUL R6, R16, UR6 ;  /* 0x0000000610067c28 */ /* 0x000fe20008000000 */
[----:B------:R-:W-:Y:S01]  /*0230*/  UMOV UR6, 0x54442d18 ;  /* 0x54442d1800067882 */ /* 0x000fe20000000000 */
[----:B------:R-:W-:-:S04]  /*0240*/  UMOV UR7, 0x3ff921fb ;  /* 0x3ff921fb00077882 */ /* 0x000fc80000000000 */
[----:B------:R-:W0:Y:S08]  /*0250*/  F2I.F64 R0, R6 ;  /* 0x0000000600007311 */ /* 0x000e300000301100 */
[----:B0-----:R-:W0:Y:S02]  /*0260*/  I2F.F64 R2, R0 ;  /* 0x0000000000027312 */ /* 0x001e240000201c00 */
[----:B0-----:R-:W-:Y:S01]  /*0270*/  DFMA R8, R2, -UR6, R16 ;  /* 0x8000000602087c2b */ /* 0x001fe20008000010 */
[----:B------:R-:W-:Y:S01]  /*0280*/  UMOV UR6, 0x33145c00 ;  /* 0x33145c0000067882 */ /* 0x000fe20000000000 */
[----:B------:R-:W-:-:S06]  /*0290*/  UMOV UR7, 0x3c91a626 ;  /* 0x3c91a62600077882 */ /* 0x000fcc0000000000 */
[----:B------:R-:W-:Y:S01]  /*02a0*/  DFMA R8, R2, -UR6, R8 ;  /* 0x8000000602087c2b */ /* 0x000fe20008000008 */
[----:B------:R-:W-:Y:S01]  /*02b0*/  UMOV UR6, 0x252049c0 ;  /* 0x252049c000067882 */ /* 0x000fe20000000000 */
[----:B------:R-:W-:-:S06]  /*02c0*/  UMOV UR7, 0x397b839a ;  /* 0x397b839a00077882 */ /* 0x000fcc0000000000 */
[----:B------:R-:W-:Y:S01]  /*02d0*/  DFMA R2, R2, -UR6, R8 ;  /* 0x8000000602027c2b */ /* 0x000fe20008000008 */
[----:B------:R-:W-:Y:S10]  /*02e0*/  @!P0 BRA `(.L_x_9) ;  /* 0x0000000000088947 */ /* 0x000ff40003800000 */
[----:B------:R-:W-:-:S07]  /*02f0*/  MOV R14, 0x310 ;  /* 0x00000310000e7802 */ /* 0x000fce0000000f00 */
[----:B------:R-:W-:Y:S05]  /*0300*/  CALL.REL.NOINC `($_Z4initPdS_S_dii$__internal_trig_reduction_slowpathd) ;  /* 0x0000000400847944 */ /* 0x000fea0003c00000 */
.L_x_9:
[----:B------:R-:W-:Y:S05]  /*0310*/  BSYNC.RECONVERGENT B0 ;  /* 0x0000000000007941 */ /* 0x000fea0003800200 */
.L_x_8:
[----:B------:R-:W0:Y:S01]  /*0320*/  LDCU.64 UR6, c[0x4][0x8] ;  /* 0x01000100ff0677ac */ /* 0x000e220008000a00 */
[----:B------:R-:W-:-:S05]  /*0330*/  IMAD.SHL.U32 R6, R0, 0x40, RZ ;  /* 0x0000004000067824 */ /* 0x000fca00078e00ff */
[----:B------:R-:W-:-:S04]  /*0340*/  LOP3.LUT R6, R6, 0x40, RZ, 0xc0, !PT ;  /* 0x0000004006067812 */ /* 0x000fc800078ec0ff */
[----:B0-----:R-:W-:-:S05]  /*0350*/  IADD3 R14, P0, PT, R6, UR6, RZ ;  /* 0x00000006060e7c10 */ /* 0x001fca000ff1e0ff */
[----:B------:R-:W-:-:S05]  /*0360*/  IMAD.X R15, RZ, RZ, UR7, P0 ;  /* 0x00000007ff0f7e24 */ /* 0x000fca00080e06ff */
[----:B------:R-:W2:Y:S04]  /*0370*/  LDG.E.128.CONSTANT R8, desc[UR4][R14.64] ;  /* 0x000000040e087981 */ /* 0x000ea8000c1e9d00 */
[----:B------:R-:W3:Y:S04]  /*0380*/  LDG.E.128.CONSTANT R16, desc[UR4][R14.64+0x10] ;  /* 0x000010040e107981 */ /* 0x000ee8000c1e9d00 */
[----:B------:R-:W4:Y:S01]  /*0390*/  LDG.E.128.CONSTANT R20, desc[UR4][R14.64+0x20] ;  /* 0x000020040e147981 */ /* 0x000f22000c1e9d00 */
[----:B------:R-:W-:Y:S01]  /*03a0*/  LOP3.LUT R6, R0, 0x1, RZ, 0xc0, !PT ;  /* 0x0000000100067812 */ /* 0x000fe200078ec0ff */
[----:B------:R-:W-:Y:S01]  /*03b0*/  IMAD.MOV.U32 R24, RZ, RZ, 0x20fd8164 ;  /* 0x20fd8164ff187424 */ /* 0x000fe200078e00ff */
[----:B------:R-:W-:Y:S01]  /*03c0*/  UMOV UR6, 0x54442d18 ;  /* 0x54442d1800067882 */ /* 0x000fe20000000000 */
[----:B------:R-:W-:Y:S01]  /*03d0*/  IMAD.MOV.U32 R13, RZ, RZ, 0x3da8ff83 ;  /* 0x3da8ff83ff0d7424 */ /* 0x000fe200078e00ff */
[----:B------:R-:W-:Y:S01]  /*03e0*/  ISETP.NE.U32.AND P0, PT, R6, 0x1, PT ;  /* 0x000000010600780c */ /* 0x000fe20003f05070 */
[----:B------:R-:W-:Y:S01]  /*03f0*/  DMUL R6, R2, R2 ;  /* 0x0000000202067228 */ /* 0x000fe20000000000 */
[----:B------:R-:W-:Y:S01]  /*0400*/  UMOV UR7, 0x400921fb ;  /* 0x400921fb00077882 */ /* 0x000fe20000000000 */
[----:B------:R-:W-:Y:S01]  /*0410*/  BSSY.RECONVERGENT B0, `(.L_x_10) ;  /* 0x0000028000007945 */ /* 0x000fe20003800200 */
[----:B------:R-:W-:-:S02]  /*0420*/  FSEL R24, R24, -8.06006814911005101289e+34, !P0 ;  /* 0xf9785eba18187808 */ /* 0x000fc40004000000 */
[----:B------:R-:W-:-:S06]  /*0430*/  FSEL R25, -R13, 0.11223486810922622681, !P0 ;  /* 0x3de5db650d197808 */ /* 0x000fcc0004000100 */
[----:B--2---:R-:W-:-:S08]  /*0440*/  DFMA R8, R6, R24, R8 ;  /* 0x000000180608722b */ /* 0x004fd00000000008 */
[----:B------:R-:W-:-:S08]  /*0450*/  DFMA R8, R6, R8, R10 ;  /* 0x000000080608722b */ /* 0x000fd0000000000a */
[----:B---3--:R-:W-:Y:S02]  /*0460*/  DFMA R8, R6, R8, R16 ;  /* 0x000000080608722b */ /* 0x008fe40000000010 */
[----:B------:R-:W-:-:S06]  /*0470*/  DMUL R16, R4, UR6 ;  /* 0x0000000604107c28 */ /* 0x000fcc0008000000 */
[----:B------:R-:W-:Y:S02]  /*0480*/  DFMA R8, R6, R8, R18 ;  /* 0x000000080608722b */ /* 0x000fe40000000012 */
[----:B------:R-:W-:-:S06]  /*0490*/  DSETP.NEU.AND P1, PT, |R16|, +INF , PT ;  /* 0x7ff000001000742a */ /* 0x000fcc0003f2d200 */
[----:B----4-:R-:W-:-:S08]  /*04a0*/  DFMA R8, R6, R8, R20 ;  /* 0x000000080608722b */ /* 0x010fd00000000014 */
[----:B------:R-:W-:-:S08]  /*04b0*/  DFMA R8, R6, R8, R22 ;  /* 0x000000080608722b */ /* 0x000fd00000000016 */
[----:B------:R-:W-:Y:S02]  /*04c0*/  DFMA R2, R8, R2, R2 ;  /* 0x000000020802722b */ /* 0x000fe40000000002 */
[----:B------:R-:W-:-:S10]  /*04d0*/  DFMA R6, R6, R8, 1 ;  /* 0x3ff000000606742b */ /* 0x000fd40000000008 */
[----:B------:R-:W-:Y:S02]  /*04e0*/  FSEL R6, R6, R2, !P0 ;  /* 0x0000000206067208 */ /* 0x000fe40004000000 */
[----:B------:R-:W-:Y:S01]  /*04f0*/  FSEL R7, R7, R3, !P0 ;  /* 0x0000000307077208 */ /* 0x000fe20004000000 */
[----:B------:R-:W-:Y:S01]  /*0500*/  @!P1 DMUL R2, RZ, R16 ;  /* 0x00000010ff029228 */ /* 0x000fe20000000000 */
[----:B------:R-:W-:Y:S01]  /*0510*/  LOP3.LUT P0, RZ, R0, 0x2, RZ, 0xc0, !PT ;  /* 0x0000000200ff7812 */ /* 0x000fe2000780c0ff */
[----:B------:R-:W-:-:S03]  /*0520*/  @!P1 IMAD.MOV.U32 R0, RZ, RZ, RZ ;  /* 0x000000ffff009224 */ /* 0x000fc600078e00ff */
[----:B------:R-:W-:-:S10]  /*0530*/  DADD R4, RZ, -R6 ;  /* 0x00000000ff047229 */ /* 0x000fd40000000806 */
[----:B------:R-:W-:Y:S02]  /*0540*/  FSEL R4, R6, R4, !P0 ;  /* 0x0000000406047208 */ /* 0x000fe40004000000 */
[----:B------:R-:W-:Y:S01]  /*0550*/  FSEL R5, R7, R5, !P0 ;  /* 0x0000000507057208 */ /* 0x000fe20004000000 */
[----:B------:R-:W-:Y:S06]  /*0560*/  @!P1 BRA `(.L_x_11) ;  /* 0x0000000000489947 */ /* 0x000fec0003800000 */
        /* <DEDUP_REMOVED lines=18> */
.L_x_11:
[----:B------:R-:W-:Y:S05]  /*0690*/  BSYNC.RECONVERGENT B0 ;  /* 0x0000000000007941 */ /* 0x000fea0003800200 */
.L_x_10:
[----:B------:R-:W0:Y:S01]  /*06a0*/  LDCU.64 UR6, c[0x4][0x8] ;  /* 0x01000100ff0677ac */ /* 0x000e220008000a00 */
[----:B------:R-:W-:-:S05]  /*06b0*/  IMAD.SHL.U32 R6, R0, 0x40, RZ ;  /* 0x0000004000067824 */ /* 0x000fca00078e00ff */
[----:B------:R-:W-:-:S04]  /*06c0*/  LOP3.LUT R6, R6, 0x40, RZ, 0xc0, !PT ;  /* 0x0000004006067812 */ /* 0x000fc800078ec0ff */
[----:B0-----:R-:W-:-:S05]  /*06d0*/  IADD3 R14, P0, PT, R6, UR6, RZ ;  /* 0x00000006060e7c10 */ /* 0x001fca000ff1e0ff */
[----:B------:R-:W-:-:S05]  /*06e0*/  IMAD.X R15, RZ, RZ, UR7, P0 ;  /* 0x00000007ff0f7e24 */ /* 0x000fca00080e06ff */
[----:B------:R-:W2:Y:S04]  /*06f0*/  LDG.E.128.CONSTANT R8, desc[UR4][R14.64] ;  /* 0x000000040e087981 */ /* 0x000ea8000c1e9d00 */
[----:B------:R-:W3:Y:S04]  /*0700*/  LDG.E.128.CONSTANT R16, desc[UR4][R14.64+0x10] ;  /* 0x000010040e107981 */ /* 0x000ee8000c1e9d00 */
[----:B------:R0:W4:Y:S01]  /*0710*/  LDG.E.128.CONSTANT R20, desc[UR4][R14.64+0x20] ;  /* 0x000020040e147981 */ /* 0x000122000c1e9d00 */
[----:B------:R-:W-:Y:S01]  /*0720*/  LOP3.LUT R6, R0, 0x1, RZ, 0xc0, !PT ;  /* 0x0000000100067812 */ /* 0x000fe200078ec0ff */
[----:B------:R-:W-:-:S02]  /*0730*/  IMAD.MOV.U32 R24, RZ, RZ, 0x20fd8164 ;  /* 0x20fd8164ff187424 */ /* 0x000fc400078e00ff */
[----:B------:R-:W-:Y:S01]  /*0740*/  IMAD.MOV.U32 R13, RZ, RZ, 0x3da8ff83 ;  /* 0x3da8ff83ff0d7424 */ /* 0x000fe200078e00ff */
[----:B------:R-:W-:Y:S01]  /*0750*/  ISETP.NE.U32.AND P0, PT, R6, 0x1, PT ;  /* 0x000000010600780c */ /* 0x000fe20003f05070 */
[----:B------:R-:W-:-:S03]  /*0760*/  DMUL R6, R2, R2 ;  /* 0x0000000202067228 */ /* 0x000fc60000000000 */
[----:B------:R-:W-:Y:S01]  /*0770*/  FSEL R24, R24, -8.06006814911005101289e+34, !P0 ;  /* 0xf9785eba18187808 */ /* 0x000fe20004000000 */
[----:B0-----:R-:W0:Y:S01]  /*0780*/  LDC.64 R14, c[0x0][0x390] ;  /* 0x0000e400ff0e7b82 */ /* 0x001e220000000a00 */
[----:B------:R-:W-:-:S06]  /*0790*/  FSEL R25, -R13, 0.11223486810922622681, !P0 ;  /* 0x3de5db650d197808 */ /* 0x000fcc0004000100 */
[----:B--2---:R-:W-:-:S08]  /*07a0*/  DFMA R8, R6, R24, R8 ;  /* 0x000000180608722b */ /* 0x004fd00000000008 */
[C---:B------:R-:W-:Y:S01]  /*07b0*/  DFMA R8, R6.reuse, R8, R10 ;  /* 0x000000080608722b */ /* 0x040fe2000000000a */
[----:B------:R-:W1:Y:S07]  /*07c0*/  LDC.64 R10, c[0x0][0x388] ;  /* 0x0000e200ff0a7b82 */ /* 0x000e6e0000000a00 */
[----:B---3--:R-:W-:-:S08]  /*07d0*/  DFMA R8, R6, R8, R16 ;  /* 0x000000080608722b */ /* 0x008fd00000000010 */
[----:B------:R-:W-:-:S08]  /*07e0*/  DFMA R8, R6, R8, R18 ;  /* 0x000000080608722b */ /* 0x000fd00000000012 */
[----:B----4-:R-:W-:-:S08]  /*07f0*/  DFMA R8, R6, R8, R20 ;  /* 0x000000080608722b */ /* 0x010fd00000000014 */
[----:B------:R-:W-:-:S08]  /*0800*/  DFMA R8, R6, R8, R22 ;  /* 0x000000080608722b */ /* 0x000fd00000000016 */
[----:B------:R-:W-:Y:S02]  /*0810*/  DFMA R2, R8, R2, R2 ;  /* 0x000000020802722b */ /* 0x000fe40000000002 */
[----:B------:R-:W-:Y:S01]  /*0820*/  DFMA R6, R6, R8, 1 ;  /* 0x3ff000000606742b */ /* 0x000fe20000000008 */
[----:B------:R-:W2:Y:S09]  /*0830*/  LDC.64 R8, c[0x0][0x380] ;  /* 0x0000e000ff087b82 */ /* 0x000eb20000000a00 */
[----:B------:R-:W-:-:S02]  /*0840*/  FSEL R6, R6, R2, !P0 ;  /* 0x0000000206067208 */ /* 0x000fc40004000000 */
[----:B------:R-:W-:Y:S02]  /*0850*/  FSEL R7, R7, R3, !P0 ;  /* 0x0000000307077208 */ /* 0x000fe40004000000 */
[----:B------:R-:W-:-:S04]  /*0860*/  LOP3.LUT P0, RZ, R0, 0x2, RZ, 0xc0, !PT ;  /* 0x0000000200ff7812 */ /* 0x000fc8000780c0ff */
[----:B------:R-:W-:-:S10]  /*0870*/  DADD R2, RZ, -R6 ;  /* 0x00000000ff027229 */ /* 0x000fd40000000806 */
[----:B------:R-:W-:Y:S02]  /*0880*/  FSEL R2, R6, R2, !P0 ;  /* 0x0000000206027208 */ /* 0x000fe40004000000 */
[----:B------:R-:W-:Y:S01]  /*0890*/  FSEL R3, R7, R3, !P0 ;  /* 0x0000000307037208 */ /* 0x000fe20004000000 */
[----:B-1----:R-:W-:-:S05]  /*08a0*/  IMAD.WIDE R6, R12, 0x8, R10 ;  /* 0x000000080c067825 */ /* 0x002fca00078e020a */
[----:B------:R-:W-:Y:S01]  /*08b0*/  DMUL R4, R4, R2 ;  /* 0x0000000204047228 */ /* 0x000fe20000000000 */
[----:B--2---:R-:W-:-:S04]  /*08c0*/  IMAD.WIDE R2, R12, 0x8, R8 ;  /* 0x000000080c027825 */ /* 0x004fc800078e0208 */
[----:B0-----:R-:W-:Y:S02]  /*08d0*/  IMAD.WIDE R12, R12, 0x8, R14 ;  /* 0x000000080c0c7825 */ /* 0x001fe400078e020e */
[----:B------:R-:W-:Y:S04]  /*08e0*/  STG.E.64 desc[UR4][R2.64], R4 ;  /* 0x0000000402007986 */ /* 0x000fe8000c101b04 */
[----:B------:R-:W-:Y:S04]  /*08f0*/  STG.E.64 desc[UR4][R6.64], RZ ;  /* 0x000000ff06007986 */ /* 0x000fe8000c101b04 */
[----:B------:R-:W-:Y:S01]  /*0900*/  STG.E.64 desc[UR4][R12.64], RZ ;  /* 0x000000ff0c007986 */ /* 0x000fe2000c101b04 */
[----:B------:R-:W-:Y:S05]  /*0910*/  EXIT ;  /* 0x000000000000794d */ /* 0x000fea0003800000 */
        .type           $_Z4initPdS_S_dii$__internal_trig_reduction_slowpathd,@function
        .size           $_Z4initPdS_S_dii$__internal_trig_reduction_slowpathd,(.L_x_21 - $_Z4initPdS_S_dii$__internal_trig_reduction_slowpathd)
$_Z4initPdS_S_dii$__internal_trig_reduction_slowpathd:
[----:B------:R-:W-:Y:S01]  /*0920*/  SHF.R.U32.HI R10, RZ, 0x14, R17 ;  /* 0x00000014ff0a7819 */ /* 0x000fe20000011611 */
[----:B------:R-:W-:-:S03]  /*0930*/  IMAD.MOV.U32 R2, RZ, RZ, RZ ;  /* 0x000000ffff027224 */ /* 0x000fc600078e00ff */
[----:B------:R-:W-:-:S04]  /*0940*/  LOP3.LUT R0, R10, 0x7ff, RZ, 0xc0, !PT ;  /* 0x000007ff0a007812 */ /* 0x000fc800078ec0ff */
[----:B------:R-:W-:-:S13]  /*0950*/  ISETP.NE.AND P0, PT, R0, 0x7ff, PT ;  /* 0x000007ff0000780c */ /* 0x000fda0003f05270 */
[----:B------:R-:W-:Y:S05]  /*0960*/  @!P0 BRA `(.L_x_12) ;  /* 0x0000000800488947 */ /* 0x000fea0003800000 */
[----:B------:R-:W-:Y:S01]  /*0970*/  VIADD R0, R0, 0xfffffc00 ;  /* 0xfffffc0000007836 */ /* 0x000fe20000000000 */
[----:B------:R-:W-:Y:S01]  /*0980*/  BSSY.RECONVERGENT B1, `(.L_x_13) ;  /* 0x000002f000017945 */ /* 0x000fe20003800200 */
[----:B------:R-:W-:-:S03]  /*0990*/  CS2R R8, SRZ ;  /* 0x0000000000087805 */ /* 0x000fc6000001ff00 */
[----:B------:R-:W-:Y:S02]  /*09a0*/  SHF.R.U32.HI R15, RZ, 0x6, R0 ;  /* 0x00000006ff0f7819 */ /* 0x000fe40000011600 */
[----:B------:R-:W-:Y:S02]  /*09b0*/  ISETP.GE.U32.AND P0, PT, R0, 0x80, PT ;  /* 0x000000800000780c */ /* 0x000fe40003f06070 */
[C---:B------:R-:W-:Y:S02]  /*09c0*/  IADD3 R0, PT, PT, -R15.reuse, 0x13, RZ ;  /* 0x000000130f007810 */ /* 0x040fe40007ffe1ff */
[----:B------:R-:W-:Y:S02]  /*09d0*/  IADD3 R11, PT, PT, -R15, 0xf, RZ ;  /* 0x0000000f0f0b7810 */ /* 0x000fe40007ffe1ff */
[----:B------:R-:W-:-:S04]  /*09e0*/  SEL R0, R0, 0x12, P0 ;  /* 0x0000001200007807 */ /* 0x000fc80000000000 */
[----:B------:R-:W-:-:S13]  /*09f0*/  ISETP.GE.AND P0, PT, R11, R0, PT ;  /* 0x000000000b00720c */ /* 0x000fda0003f06270 */
[----:B------:R-:W-:Y:S05]  /*0a00*/  @P0 BRA `(.L_x_14) ;  /* 0x0000000000980947 */ /* 0x000fea0003800000 */
[----:B------:R-:W0:Y:S01]  /*0a10*/  LDC.64 R2, c[0x0][0x358] ;  /* 0x0000d600ff027b82 */ /* 0x000e220000000a00 */
[C---:B------:R-:W-:Y:S01]  /*0a20*/  SHF.L.U64.HI R19, R16.reuse, 0xb, R17 ;  /* 0x0000000b10137819 */ /* 0x040fe20000010211 */
[----:B------:R-:W-:Y:S01]  /*0a30*/  BSSY.RECONVERGENT B2, `(.L_x_15) ;  /* 0x0000022000027945 */ /* 0x000fe20003800200 */
[----:B------:R-:W-:Y:S01]  /*0a40*/  IMAD.SHL.U32 R13, R16, 0x800, RZ ;  /* 0x00000800100d7824 */ /* 0x000fe200078e00ff */
[----:B------:R-:W-:Y:S01]  /*0a50*/  IADD3 R16, PT, PT, RZ, -R15, -R0 ;  /* 0x8000000fff107210 */ /* 0x000fe20007ffe800 */
[----:B------:R-:W-:Y:S01]  /*0a60*/  IMAD.MOV.U32 R18, RZ, RZ, RZ ;  /* 0x000000ffff127224 */ /* 0x000fe200078e00ff */
[----:B------:R-:W-:Y:S02]  /*0a70*/  CS2R R8, SRZ ;  /* 0x0000000000087805 */ /* 0x000fe4000001ff00 */
[----:B------:R-:W-:-:S07]  /*0a80*/  LOP3.LUT R19, R19, 0x80000000, RZ, 0xfc, !PT ;  /* 0x8000000013137812 */ /* 0x000fce00078efcff */
.L_x_16:
[----:B------:R-:W1:Y:S01]  /*0a90*/  LDC.64 R6, c[0x4][RZ] ;  /* 0x01000000ff067b82 */ /* 0x000e620000000a00 */
[----:B0-----:R-:W-:Y:S02]  /*0aa0*/  R2UR UR6, R2 ;  /* 0x00000000020672ca */ /* 0x001fe400000e0000 */
[----:B------:R-:W-:Y:S01]  /*0ab0*/  R2UR UR7, R3 ;  /* 0x00000000030772ca */ /* 0x000fe200000e0000 */
[----:B-1----:R-:W-:-:S12]  /*0ac0*/  IMAD.WIDE R6, R11, 0x8, R6 ;  /* 0x000000080b067825 */ /* 0x002fd800078e0206 */
[----:B------:R-:W2:Y:S01]  /*0ad0*/  LDG.E.64.CONSTANT R6, desc[UR6][R6.64] ;  /* 0x0000000606067981 */ /* 0x000ea2000c1e9b00 */
[----:B------:R-:W-:Y:S02]  /*0ae0*/  VIADD R16, R16, 0x1 ;  /* 0x0000000110107836 */ /* 0x000fe40000000000 */
[----:B------:R-:W-:Y:S02]  /*0af0*/  VIADD R11, R11, 0x1 ;  /* 0x000000010b0b7836 */ /* 0x000fe40000000000 */
[----:B--2---:R-:W-:-:S04]  /*0b00*/  IMAD.WIDE.U32 R8, P2, R6, R13, R8 ;  /* 0x0000000d06087225 */ /* 0x004fc80007840008 */
[----:B------:R-:W-:Y:S02]  /*0b10*/  IMAD R21, R6, R19, RZ ;  /* 0x0000001306157224 */ /* 0x000fe400078e02ff */
[CC--:B------:R-:W-:Y:S02]  /*0b20*/  IMAD R20, R7.reuse, R13.reuse, RZ ;  /* 0x0000000d07147224 */ /* 0x0c0fe400078e02ff */
[----:B------:R-:W-:Y:S01]  /*0b30*/  IMAD.HI.U32 R23, R7, R13, RZ ;  /* 0x0000000d07177227 */ /* 0x000fe200078e00ff */
[----:B------:R-:W-:-:S03]  /*0b40*/  IADD3 R9, P0, PT, R21, R9, RZ ;  /* 0x0000000915097210 */ /* 0x000fc60007f1e0ff */
[----:B------:R-:W-:Y:S01]  /*0b50*/  IMAD R21, R18, 0x8, R1 ;  /* 0x0000000812157824 */ /* 0x000fe200078e0201 */
[----:B------:R-:W-:Y:S01]  /*0b60*/  IADD3 R9, P1, PT, R20, R9, RZ ;  /* 0x0000000914097210 */ /* 0x000fe20007f3e0ff */
[----:B------:R-:W-:-:S04]  /*0b70*/  IMAD.HI.U32 R20, R6, R19, RZ ;  /* 0x0000001306147227 */ /* 0x000fc800078e00ff */
[----:B------:R-:W-:Y:S01]  /*0b80*/  IMAD.X R6, RZ, RZ, R20, P2 ;  /* 0x000000ffff067224 */ /* 0x000fe200010e0614 */
[----:B------:R0:W-:Y:S01]  /*0b90*/  STL.64 [R21], R8 ;  /* 0x0000000815007387 */ /* 0x0001e20000100a00 */
[----:B------:R-:W-:-:S03]  /*0ba0*/  IMAD.HI.U32 R20, R7, R19, RZ ;  /* 0x0000001307147227 */ /* 0x000fc600078e00ff */
[----:B------:R-:W-:Y:S01]  /*0bb0*/  IADD3.X R6, P0, PT, R23, R6, RZ, P0, !PT ;  /* 0x0000000617067210 */ /* 0x000fe2000071e4ff */
[----:B------:R-:W-:Y:S02]  /*0bc0*/  IMAD R7, R7, R19, RZ ;  /* 0x0000001307077224 */ /* 0x000fe400078e02ff */
[----:B------:R-:W-:-:S03]  /*0bd0*/  VIADD R18, R18, 0x1 ;  /* 0x0000000112127836 */ /* 0x000fc60000000000 */
[----:B------:R-:W-:Y:S01]  /*0be0*/  IADD3.X R7, P1, PT, R7, R6, RZ, P1, !PT ;  /* 0x0000000607077210 */ /* 0x000fe20000f3e4ff */
[----:B------:R-:W-:Y:S01]  /*0bf0*/  IMAD.X R6, RZ, RZ, R20, P0 ;  /* 0x000000ffff067224 */ /* 0x000fe200000e0614 */
[----:B------:R-:W-:-:S03]  /*0c00*/  ISETP.NE.AND P0, PT, R16, -0xf, PT ;  /* 0xfffffff11000780c */ /* 0x000fc60003f05270 */
[----:B------:R-:W-:Y:S02]  /*0c10*/  IMAD.X R6, RZ, RZ, R6, P1 ;  /* 0x000000ffff067224 */ /* 0x000fe400008e0606 */
[----:B0-----:R-:W-:Y:S02]  /*0c20*/  IMAD.MOV.U32 R8, RZ, RZ, R7 ;  /* 0x000000ffff087224 */ /* 0x001fe400078e0007 */
[----:B------:R-:W-:-:S06]  /*0c30*/  IMAD.MOV.U32 R9, RZ, RZ, R6 ;  /* 0x000000ffff097224 */ /* 0x000fcc00078e0006 */
[----:B------:R-:W-:Y:S05]  /*0c40*/  @P0 BRA `(.L_x_16) ;  /* 0xfffffffc00900947 */ /* 0x000fea000383ffff */
[----:B------:R-:W-:Y:S05]  /*0c50*/  BSYNC.RECONVERGENT B2 ;  /* 0x0000000000027941 */ /* 0x000fea0003800200 */
.L_x_15:
[----:B------:R-:W-:-:S07]  /*0c60*/  IMAD.MOV.U32 R11, RZ, RZ, R0 ;  /* 0x000000ffff0b7224 */ /* 0x000fce00078e0000 */
.L_x_14:
[----:B------:R-:W-:Y:S05]  /*0c70*/  BSYNC.RECONVERGENT B1 ;  /* 0x0000000000017941 */ /* 0x000fea0003800200 */
.L_x_13:
[----:B------:R-:W-:Y:S01]  /*0c80*/  LOP3.LUT P0, R23, R10, 0x3f, RZ, 0xc0, !PT ;  /* 0x0000003f0a177812 */ /* 0x000fe2000780c0ff */
[----:B------:R-:W-:-:S04]  /*0c90*/  IMAD.IADD R0, R15, 0x1, R11 ;  /* 0x000000010f007824 */ /* 0x000fc800078e020b */
[----:B------:R-:W-:-:S05]  /*0ca0*/  IMAD.U32 R25, R0, 0x8, R1 ;  /* 0x0000000800197824 */ /* 0x000fca00078e0001 */
[----:B------:R0:W-:Y:S04]  /*0cb0*/  STL.64 [R25+-0x78], R8 ;  /* 0xffff880819007387 */ /* 0x0001e80000100a00 */
[----:B------:R-:W2:Y:S04]  /*0cc0*/  @P0 LDL.64 R18, [R1+0x8] ;  /* 0x0000080001120983 */ /* 0x000ea80000100a00 */
[----:B------:R-:W3:Y:S04]  /*0cd0*/  LDL.64 R6, [R1+0x10] ;  /* 0x0000100001067983 */ /* 0x000ee80000100a00 */
[----:B------:R-:W4:Y:S01]  /*0ce0*/  LDL.64 R2, [R1+0x18] ;  /* 0x0000180001027983 */ /* 0x000f220000100a00 */
[----:B------:R-:W-:Y:S01]  /*0cf0*/  @P0 LOP3.LUT R0, R23, 0x3f, RZ, 0x3c, !PT ;  /* 0x0000003f17000812 */ /* 0x000fe200078e3cff */
[----:B------:R-:W-:Y:S01]  /*0d00*/  BSSY.RECONVERGENT B1, `(.L_x_17) ;  /* 0x0000034000017945 */ /* 0x000fe20003800200 */
[----:B--2---:R-:W-:-:S02]  /*0d10*/  @P0 SHF.R.U64 R11, R18, 0x1, R19 ;  /* 0x00000001120b0819 */ /* 0x004fc40000001213 */
[----:B------:R-:W-:Y:S02]  /*0d20*/  @P0 SHF.R.U32.HI R13, RZ, 0x1, R19 ;  /* 0x00000001ff0d0819 */ /* 0x000fe40000011613 */
[CC--:B---3--:R-:W-:Y:S02]  /*0d30*/  @P0 SHF.L.U32 R15, R6.reuse, R23.reuse, RZ ;  /* 0x00000017060f0219 */ /* 0x0c8fe400000006ff */
[----:B0-----:R-:W-:Y:S02]  /*0d40*/  @P0 SHF.R.U64 R8, R11, R0, R13 ;  /* 0x000000000b080219 */ /* 0x001fe4000000120d */
[--C-:B------:R-:W-:Y:S02]  /*0d50*/  @P0 SHF.R.U32.HI R21, RZ, 0x1, R7.reuse ;  /* 0x00000001ff150819 */ /* 0x100fe40000011607 */
[C-C-:B------:R-:W-:Y:S02]  /*0d60*/  @P0 SHF.R.U64 R19, R6.reuse, 0x1, R7.reuse ;  /* 0x0000000106130819 */ /* 0x140fe40000001207 */
[----:B------:R-:W-:-:S02]  /*0d70*/  @P0 SHF.L.U64.HI R10, R6, R23, R7 ;  /* 0x00000017060a0219 */ /* 0x000fc40000010207 */
[----:B------:R-:W-:Y:S02]  /*0d80*/  @P0 SHF.R.U32.HI R9, RZ, R0, R13 ;  /* 0x00000000ff090219 */ /* 0x000fe4000001160d */
[----:B------:R-:W-:Y:S02]  /*0d90*/  @P0 LOP3.LUT R6, R15, R8, RZ, 0xfc, !PT ;  /* 0x000000080f060212 */ /* 0x000fe400078efcff */
[----:B----4-:R-:W-:Y:S02]  /*0da0*/  @P0 SHF.L.U32 R11, R2, R23, RZ ;  /* 0x00000017020b0219 */ /* 0x010fe400000006ff */
[----:B------:R-:W-:Y:S01]  /*0db0*/  @P0 SHF.R.U64 R16, R19, R0, R21 ;  /* 0x0000000013100219 */ /* 0x000fe20000001215 */
[----:B------:R-:W-:Y:S01]  /*0dc0*/  IMAD.SHL.U32 R8, R6, 0x4, RZ ;  /* 0x0000000406087824 */ /* 0x000fe200078e00ff */
[----:B------:R-:W-:Y:S02]  /*0dd0*/  @P0 LOP3.LUT R7, R10, R9, RZ, 0xfc, !PT ;  /* 0x000000090a070212 */ /* 0x000fe400078efcff */
[----:B------:R-:W-:-:S02]  /*0de0*/  @P0 SHF.L.U64.HI R23, R2, R23, R3 ;  /* 0x0000001702170219 */ /* 0x000fc40000010203 */
[----:B------:R-:W-:Y:S02]  /*0df0*/  @P0 LOP3.LUT R2, R11, R16, RZ, 0xfc, !PT ;  /* 0x000000100b020212 */ /* 0x000fe400078efcff */
[----:B------:R-:W-:Y:S02]  /*0e00*/  @P0 SHF.R.U32.HI R0, RZ, R0, R21 ;  /* 0x00000000ff000219 */ /* 0x000fe40000011615 */
[----:B------:R-:W-:Y:S02]  /*0e10*/  SHF.L.U64.HI R16, R6, 0x2, R7 ;  /* 0x0000000206107819 */ /* 0x000fe40000010207 */
[----:B------:R-:W-:Y:S02]  /*0e20*/  @P0 LOP3.LUT R3, R23, R0, RZ, 0xfc, !PT ;  /* 0x0000000017030212 */ /* 0x000fe400078efcff */
[----:B------:R-:W-:Y:S02]  /*0e30*/  SHF.L.W.U32.HI R7, R7, 0x2, R2 ;  /* 0x0000000207077819 */ /* 0x000fe40000010e02 */
[----:B------:R-:W-:-:S02]  /*0e40*/  IADD3 RZ, P0, PT, RZ, -R8, RZ ;  /* 0x80000008ffff7210 */ /* 0x000fc40007f1e0ff */
[----:B------:R-:W-:Y:S02]  /*0e50*/  LOP3.LUT R0, RZ, R16, RZ, 0x33, !PT ;  /* 0x00000010ff007212 */ /* 0x000fe400078e33ff */
[----:B------:R-:W-:Y:S02]  /*0e60*/  SHF.L.W.U32.HI R2, R2, 0x2, R3 ;  /* 0x0000000202027819 */ /* 0x000fe40000010e03 */
[----:B------:R-:W-:Y:S02]  /*0e70*/  LOP3.LUT R6, RZ, R7, RZ, 0x33, !PT ;  /* 0x00000007ff067212 */ /* 0x000fe400078e33ff */
[----:B------:R-:W-:Y:S02]  /*0e80*/  IADD3.X R9, P0, PT, RZ, R0, RZ, P0, !PT ;  /* 0x00000000ff097210 */ /* 0x000fe4000071e4ff */
[----:B------:R-:W-:Y:S02]  /*0e90*/  LOP3.LUT R10, RZ, R2, RZ, 0x33, !PT ;  /* 0x00000002ff0a7212 */ /* 0x000fe400078e33ff */
[----:B------:R-:W-:-:S02]  /*0ea0*/  IADD3.X R0, P1, PT, RZ, R6, RZ, P0, !PT ;  /* 0x00000006ff007210 */ /* 0x000fc4000073e4ff */
[----:B------:R-:W-:-:S03]  /*0eb0*/  ISETP.GT.U32.AND P2, PT, R7, -0x1, PT ;  /* 0xffffffff0700780c */ /* 0x000fc60003f44070 */
[----:B------:R-:W-:Y:S01]  /*0ec0*/  IMAD.X R11, RZ, RZ, R10, P1 ;  /* 0x000000ffff0b7224 */ /* 0x000fe200008e060a */
[----:B------:R-:W-:-:S04]  /*0ed0*/  ISETP.GT.AND.EX P0, PT, R2, -0x1, PT, P2 ;  /* 0xffffffff0200780c */ /* 0x000fc80003f04320 */
[----:B------:R-:W-:Y:S02]  /*0ee0*/  SEL R6, R2, R11, P0 ;  /* 0x0000000b02067207 */ /* 0x000fe40000000000 */
[----:B------:R-:W-:Y:S02]  /*0ef0*/  SEL R15, R7, R0, P0 ;  /* 0x00000000070f7207 */ /* 0x000fe40000000000 */
[----:B------:R-:W-:Y:S02]  /*0f00*/  ISETP.NE.U32.AND P1, PT, R6, RZ, PT ;  /* 0x000000ff0600720c */ /* 0x000fe40003f25070 */
[----:B------:R-:W-:Y:S02]  /*0f10*/  SEL R11, R16, R9, P0 ;  /* 0x00000009100b7207 */ /* 0x000fe40000000000 */
[----:B------:R-:W-:Y:S01]  /*0f20*/  SEL R7, R15, R6, !P1 ;  /* 0x000000060f077207 */ /* 0x000fe20004800000 */
[----:B------:R-:W-:-:S05]  /*0f30*/  @!P0 IMAD.MOV R8, RZ, RZ, -R8 ;  /* 0x000000ffff088224 */ /* 0x000fca00078e0a08 */
[----:B------:R-:W0:Y:S02]  /*0f40*/  FLO.U32 R7, R7 ;  /* 0x0000000700077300 */ /* 0x000e2400000e0000 */
[C---:B0-----:R-:W-:Y:S02]  /*0f50*/  IADD3 R10, PT, PT, -R7.reuse, 0x1f, RZ ;  /* 0x0000001f070a7810 */ /* 0x041fe40007ffe1ff */
[----:B------:R-:W-:-:S03]  /*0f60*/  IADD3 R0, PT, PT, -R7, 0x3f, RZ ;  /* 0x0000003f07007810 */ /* 0x000fc60007ffe1ff */
[----:B------:R-:W-:-:S05]  /*0f70*/  @P1 IMAD.MOV R0, RZ, RZ, R10 ;  /* 0x000000ffff001224 */ /* 0x000fca00078e020a */
[----:B------:R-:W-:-:S13]  /*0f80*/  ISETP.NE.AND P1, PT, R0, RZ, PT ;  /* 0x000000ff0000720c */ /* 0x000fda0003f25270 */
[----:B------:R-:W-:Y:S05]  /*0f90*/  @!P1 BRA `(.L_x_18) ;  /* 0x0000000000289947 */ /* 0x000fea0003800000 */
[--C-:B------:R-:W-:Y:S02]  /*0fa0*/  SHF.R.U64 R9, R8, 0x1, R11.reuse ;  /* 0x0000000108097819 */ /* 0x100fe4000000120b */
[C---:B------:R-:W-:Y:S02]  /*0fb0*/  LOP3.LUT R7, R0.reuse, 0x3f, RZ, 0xc0, !PT ;  /* 0x0000003f00077812 */ /* 0x040fe400078ec0ff */
[----:B------:R-:W-:Y:S02]  /*0fc0*/  SHF.R.U32.HI R11, RZ, 0x1, R11 ;  /* 0x00000001ff0b7819 */ /* 0x000fe4000001160b */
[----:B------:R-:W-:Y:S02]  /*0fd0*/  LOP3.LUT R8, R0, 0x3f, RZ, 0xc, !PT ;  /* 0x0000003f00087812 */ /* 0x000fe400078e0cff */
[CC--:B------:R-:W-:Y:S02]  /*0fe0*/  SHF.L.U64.HI R13, R15.reuse, R7.reuse, R6 ;  /* 0x000000070f0d7219 */ /* 0x0c0fe40000010206 */
[----:B------:R-:W-:-:S02]  /*0ff0*/  SHF.L.U32 R7, R15, R7, RZ ;  /* 0x000000070f077219 */ /* 0x000fc400000006ff */
[-CC-:B------:R-:W-:Y:S02]  /*1000*/  SHF.R.U64 R6, R9, R8.reuse, R11.reuse ;  /* 0x0000000809067219 */ /* 0x180fe4000000120b */
[----:B------:R-:W-:Y:S02]  /*1010*/  SHF.R.U32.HI R8, RZ, R8, R11 ;  /* 0x00000008ff087219 */ /* 0x000fe4000001160b */
[----:B------:R-:W-:Y:S02]  /*1020*/  LOP3.LUT R15, R7, R6, RZ, 0xfc, !PT ;  /* 0x00000006070f7212 */ /* 0x000fe400078efcff */
[----:B------:R-:W-:-:S07]  /*1030*/  LOP3.LUT R6, R13, R8, RZ, 0xfc, !PT ;  /* 0x000000080d067212 */ /* 0x000fce00078efcff */
.L_x_18:
[----:B------:R-:W-:Y:S05]  /*1040*/  BSYNC.RECONVERGENT B1 ;  /* 0x0000000000017941 */ /* 0x000fea0003800200 */
.L_x_17:
[----:B------:R-:W-:-:S04]  /*1050*/  IMAD.WIDE.U32 R10, R15, 0x2168c235, RZ ;  /* 0x2168c2350f0a7825 */ /* 0x000fc800078e00ff */
[----:B------:R-:W-:Y:S01]  /*1060*/  IMAD.MOV.U32 R8, RZ, RZ, R11 ;  /* 0x000000ffff087224 */ /* 0x000fe200078e000b */
[----:B------:R-:W-:Y:S01]  /*1070*/  IADD3 RZ, P1, PT, R10, R10, RZ ;  /* 0x0000000a0aff7210 */ /* 0x000fe20007f3e0ff */
[----:B------:R-:W-:Y:S02]  /*1080*/  IMAD.MOV.U32 R9, RZ, RZ, RZ ;  /* 0x000000ffff097224 */ /* 0x000fe400078e00ff */
[----:B------:R-:W-:-:S04]  /*1090*/  IMAD.HI.U32 R7, R6, -0x36f0255e, RZ ;  /* 0xc90fdaa206077827 */ /* 0x000fc800078e00ff */
[----:B------:R-:W-:-:S04]  /*10a0*/  IMAD.WIDE.U32 R8, R15, -0x36f0255e, R8 ;  /* 0xc90fdaa20f087825 */ /* 0x000fc800078e0008 */
[C---:B------:R-:W-:Y:S02]  /*10b0*/  IMAD R11, R6.reuse, -0x36f0255e, RZ ;  /* 0xc90fdaa2060b7824 */ /* 0x040fe400078e02ff */
[----:B------:R-:W-:-:S04]  /*10c0*/  IMAD.WIDE.U32 R8, P2, R6, 0x2168c235, R8 ;  /* 0x2168c23506087825 */ /* 0x000fc80007840008 */
[----:B------:R-:W-:Y:S01]  /*10d0*/  IMAD.X R6, RZ, RZ, R7, P2 ;  /* 0x000000ffff067224 */ /* 0x000fe200010e0607 */
[----:B------:R-:W-:Y:S02]  /*10e0*/  IADD3 R7, P2, PT, R11, R9, RZ ;  /* 0x000000090b077210 */ /* 0x000fe40007f5e0ff */
[----:B------:R-:W-:Y:S02]  /*10f0*/  IADD3.X RZ, P1, PT, R8, R8, RZ, P1, !PT ;  /* 0x0000000808ff7210 */ /* 0x000fe40000f3e4ff */
[C---:B------:R-:W-:Y:S01]  /*1100*/  ISETP.GT.U32.AND P3, PT, R7.reuse, RZ, PT ;  /* 0x000000ff0700720c */ /* 0x040fe20003f64070 */
[----:B------:R-:W-:Y:S01]  /*1110*/  IMAD.X R6, RZ, RZ, R6, P2 ;  /* 0x000000ffff067224 */ /* 0x000fe200010e0606 */
[----:B------:R-:W-:-:S04]  /*1120*/  IADD3.X R8, P2, PT, R7, R7, RZ, P1, !PT ;  /* 0x0000000707087210 */ /* 0x000fc80000f5e4ff */
[C---:B------:R-:W-:Y:S01]  /*1130*/  ISETP.GT.AND.EX P1, PT, R6.reuse, RZ, PT, P3 ;  /* 0x000000ff0600720c */ /* 0x040fe20003f24330 */
[----:B------:R-:W-:-:S03]  /*1140*/  IMAD.X R9, R6, 0x1, R6, P2 ;  /* 0x0000000106097824 */ /* 0x000fc600010e0606 */
[----:B------:R-:W-:Y:S02]  /*1150*/  SEL R8, R8, R7, P1 ;  /* 0x0000000708087207 */ /* 0x000fe40000800000 */
[----:B------:R-:W-:Y:S02]  /*1160*/  SEL R7, R9, R6, P1 ;  /* 0x0000000609077207 */ /* 0x000fe40000800000 */
[----:B------:R-:W-:Y:S02]  /*1170*/  IADD3 R6, P2, PT, R8, 0x1, RZ ;  /* 0x0000000108067810 */ /* 0x000fe40007f5e0ff */
[----:B------:R-:W-:Y:S02]  /*1180*/  SEL R9, RZ, 0xffffffff, !P1 ;  /* 0xffffffffff097807 */ /* 0x000fe40004800000 */
[----:B------:R-:W-:Y:S01]  /*1190*/  LOP3.LUT P1, R17, R17, 0x80000000, RZ, 0xc0, !PT ;  /* 0x8000000011117812 */ /* 0x000fe2000782c0ff */
[----:B------:R-:W-:Y:S02]  /*11a0*/  IMAD.X R7, RZ, RZ, R7, P2 ;  /* 0x000000ffff077224 */ /* 0x000fe400010e0607 */
[----:B------:R-:W-:Y:S01]  /*11b0*/  IMAD.IADD R0, R9, 0x1, -R0 ;  /* 0x0000000109007824 */ /* 0x000fe200078e0a00 */
[----:B------:R-:W-:-:S02]  /*11c0*/  SHF.R.U32.HI R9, RZ, 0x1e, R3 ;  /* 0x0000001eff097819 */ /* 0x000fc40000011603 */
[----:B------:R-:W-:Y:S01]  /*11d0*/  SHF.R.U64 R6, R6, 0xa, R7 ;  /* 0x0000000a06067819 */ /* 0x000fe20000001207 */
[----:B------:R-:W-:Y:S01]  /*11e0*/  IMAD.SHL.U32 R0, R0, 0x100000, RZ ;  /* 0x0010000000007824 */ /* 0x000fe200078e00ff */
[----:B------:R-:W-:Y:S02]  /*11f0*/  LEA.HI R2, R2, R9, RZ, 0x1 ;  /* 0x0000000902027211 */ /* 0x000fe400078f08ff */
[----:B------:R-:W-:Y:S02]  /*1200*/  IADD3 R6, P2, PT, R6, 0x1, RZ ;  /* 0x0000000106067810 */ /* 0x000fe40007f5e0ff */
[----:B------:R-:W-:Y:S01]  /*1210*/  @!P0 LOP3.LUT R17, R17, 0x80000000, RZ, 0x3c, !PT ;  /* 0x8000000011118812 */ /* 0x000fe200078e3cff */
[----:B------:R-:W-:Y:S01]  /*1220*/  @P1 IMAD.MOV R2, RZ, RZ, -R2 ;  /* 0x000000ffff021224 */ /* 0x000fe200078e0a02 */
[----:B------:R-:W-:-:S04]  /*1230*/  LEA.HI.X R7, R7, RZ, RZ, 0x16, P2 ;  /* 0x000000ff07077211 */ /* 0x000fc800010fb4ff */
[--C-:B------:R-:W-:Y:S02]  /*1240*/  SHF.R.U64 R6, R6, 0x1, R7.reuse ;  /* 0x0000000106067819 */ /* 0x100fe40000001207 */
[----:B------:R-:W-:Y:S02]  /*1250*/  SHF.R.U32.HI R3, RZ, 0x1, R7 ;  /* 0x00000001ff037819 */ /* 0x000fe40000011607 */
[----:B------:R-:W-:-:S04]  /*1260*/  IADD3 R16, P2, P3, RZ, RZ, R6 ;  /* 0x000000ffff107210 */ /* 0x000fc80007b5e006 */
[----:B------:R-:W-:-:S04]  /*1270*/  IADD3.X R0, PT, PT, R0, 0x3fe00000, R3, P2, P3 ;  /* 0x3fe0000000007810 */ /* 0x000fc800017e6403 */
[----:B------:R-:W-:-:S07]  /*1280*/  LOP3.LUT R17, R0, R17, RZ, 0xfc, !PT ;  /* 0x0000001100117212 */ /* 0x000fce00078efcff */
.L_x_12:
[----:B------:R-:W-:Y:S02]  /*1290*/  IMAD.MOV.U32 R15, RZ, RZ, 0x0 ;  /* 0x00000000ff0f7424 */ /* 0x000fe400078e00ff */
[----:B------:R-:W-:Y:S02]  /*12a0*/  IMAD.MOV.U32 R0, RZ, RZ, R2 ;  /* 0x000000ffff007224 */ /* 0x000fe400078e0002 */
[----:B------:R-:W-:Y:S02]  /*12b0*/  IMAD.MOV.U32 R2, RZ, RZ, R16 ;  /* 0x000000ffff027224 */ /* 0x000fe400078e0010 */
[----:B------:R-:W-:Y:S01]  /*12c0*/  IMAD.MOV.U32 R3, RZ, RZ, R17 ;  /* 0x000000ffff037224 */ /* 0x000fe200078e0011 */
[----:B------:R-:W-:Y:S06]  /*12d0*/  RET.REL.NODEC R14 `(_Z4initPdS_S_dii) ;  /* 0xffffffec0e487950 */ /* 0x000fec0003c3ffff */
.L_x_19:
        /* <DEDUP_REMOVED lines=10> */
.L_x_21:


//--------------------- .nv.global.init           --------------------------
	.section	.nv.global.init,"aw",@progbits
	.align	16
.nv.global.init:
	.type		__cudart_sin_cos_coeffs,@object
	.size		__cudart_sin_cos_coeffs,(__cudart_i2opi_d - __cudart_sin_cos_coeffs)
__cudart_sin_cos_coeffs:
        /*0000*/ 	.byte	0x46, 0xd2, 0xb0, 0x2c, 0xf1, 0xe5, 0x5a, 0xbe, 0x92, 0xe3, 0xac, 0x69, 0xe3, 0x1d, 0xc7, 0x3e
        /*0010*/ 	.byte	0xa1, 0x62, 0xdb, 0x19, 0xa0, 0x01, 0x2a, 0xbf, 0x18, 0x08, 0x11, 0x11, 0x11, 0x11, 0x81, 0x3f
        /*0020*/ 	.byte	0x54, 0x55, 0x55, 0x55, 0x55, 0x55, 0xc5, 0xbf, 0x00, 0x00, 0x00, 0x00, 0x00, 0x00, 0x00, 0x00
        /*0030*/ 	.byte	0x00, 0x00, 0x00, 0x00, 0x00, 0x00, 0x00, 0x00, 0x64, 0x81, 0xfd, 0x20, 0x83, 0xff, 0xa8, 0xbd
        /*0040*/ 	.byte	0x28, 0x85, 0xef, 0xc1, 0xa7, 0xee, 0x21, 0x3e, 0xd9, 0xe6, 0x06, 0x8e, 0x4f, 0x7e, 0x92, 0xbe
        /*0050*/ 	.byte	0xe9, 0xbc, 0xdd, 0x19, 0xa0, 0x01, 0xfa, 0x3e, 0x47, 0x5d, 0xc1, 0x16, 0x6c, 0xc1, 0x56, 0xbf
        /*0060*/ 	.byte	0x51, 0x55, 0x55, 0x55, 0x55, 0x55, 0xa5, 0x3f, 0x00, 0x00, 0x00, 0x00, 0x00, 0x00, 0xe0, 0xbf
        /*0070*/ 	.byte	0x00, 0x00, 0x00, 0x00, 0x00, 0x00, 0xf0, 0x3f, 0x00, 0x00, 0x00, 0x00, 0x00, 0x00, 0x00, 0x00
	.type		__cudart_i2opi_d,@object
	.size		__cudart_i2opi_d,(.L_0 - __cudart_i2opi_d)
__cudart_i2opi_d:
        /* <DEDUP_REMOVED lines=9> */
.L_0:


//--------------------- .nv.shared.reserved.0     --------------------------
	.section	.nv.shared.reserved.0,"aw",@nobits
	.weak		__nv_reservedSMEM_offset_0_alias
	.size		__nv_reservedSMEM_offset_0_alias, 0, 64
	.other		__nv_reservedSMEM_offset_0_alias,@"STO_CUDA_RESERVED_SHARED STV_DEFAULT"
__nv_reservedSMEM_offset_0_alias:
	.zero		0
	.zero		64


//--------------------- .nv.constant0._Z6evolvePdS_S_dii --------------------------
	.section	.nv.constant0._Z6evolvePdS_S_dii,"a",@progbits
	.sectionflags	@""
	.align	4
.nv.constant0._Z6evolvePdS_S_dii:
	.zero		936


//--------------------- .nv.constant0._Z4initPdS_S_dii --------------------------
	.section	.nv.constant0._Z4initPdS_S_dii,"a",@progbits
	.sectionflags	@""
	.align	4
.nv.constant0._Z4initPdS_S_dii:
	.zero		936


//--------------------- SYMBOLS --------------------------

	.type		.nv.reservedSmem.offset0,@object
	.size		.nv.reservedSmem.offset0,0x4
